//
// Generated by NVIDIA NVVM Compiler
//
// Compiler Build ID: CL-36424714
// Cuda compilation tools, release 13.0, V13.0.88
// Based on NVVM 20.0.0
//

.version 9.0
.target sm_100
.address_size 64

	// .globl	_Z15evaluate_kernelPPKdPdPS2_i
.func  (.param .align 16 .b8 func_retval0[16]) __internal_trig_reduction_slowpathd
(
	.param .b64 __internal_trig_reduction_slowpathd_param_0
)
;
.const .align 4 .b8 nnz_in[8] = {19, 0, 0, 0, 18};
.const .align 4 .b8 nnz_out[4] = {3};
.const .align 4 .u32 n_w = 40;
.global .align 8 .b8 __cudart_i2opi_d[144] = {8, 93, 141, 31, 177, 95, 251, 107, 234, 146, 82, 138, 247, 57, 7, 61, 123, 241, 229, 235, 199, 186, 39, 117, 45, 234, 95, 158, 102, 63, 70, 79, 183, 9, 203, 39, 207, 126, 54, 109, 31, 109, 10, 90, 139, 17, 47, 239, 15, 152, 5, 222, 255, 151, 248, 31, 59, 40, 249, 189, 139, 95, 132, 156, 244, 57, 83, 131, 57, 214, 145, 57, 65, 126, 95, 180, 38, 112, 156, 233, 132, 68, 187, 46, 245, 53, 130, 232, 62, 167, 41, 177, 28, 235, 29, 254, 28, 146, 209, 9, 234, 46, 73, 6, 224, 210, 77, 66, 58, 110, 36, 183, 97, 197, 187, 222, 171, 99, 81, 254, 65, 144, 67, 60, 153, 149, 98, 219, 192, 221, 52, 245, 209, 87, 39, 252, 41, 21, 68, 78, 110, 131, 249, 162};
.global .align 16 .b8 __cudart_sin_cos_coeffs[128] = {70, 210, 176, 44, 241, 229, 90, 190, 146, 227, 172, 105, 227, 29, 199, 62, 161, 98, 219, 25, 160, 1, 42, 191, 24, 8, 17, 17, 17, 17, 129, 63, 84, 85, 85, 85, 85, 85, 197, 191, 0, 0, 0, 0, 0, 0, 0, 0, 0, 0, 0, 0, 0, 0, 0, 0, 100, 129, 253, 32, 131, 255, 168, 189, 40, 133, 239, 193, 167, 238, 33, 62, 217, 230, 6, 142, 79, 126, 146, 190, 233, 188, 221, 25, 160, 1, 250, 62, 71, 93, 193, 22, 108, 193, 86, 191, 81, 85, 85, 85, 85, 85, 165, 63, 0, 0, 0, 0, 0, 0, 224, 191, 0, 0, 0, 0, 0, 0, 240, 63};

.visible .entry _Z15evaluate_kernelPPKdPdPS2_i(
	.param .u64 .ptr .align 1 _Z15evaluate_kernelPPKdPdPS2_i_param_0,
	.param .u64 .ptr .align 1 _Z15evaluate_kernelPPKdPdPS2_i_param_1,
	.param .u64 .ptr .align 1 _Z15evaluate_kernelPPKdPdPS2_i_param_2,
	.param .u32 _Z15evaluate_kernelPPKdPdPS2_i_param_3
)
{
	.reg .pred 	%p<26>;
	.reg .b32 	%r<83>;
	.reg .b64 	%rd<94>;
	.reg .b64 	%fd<438>;

	ld.param.u64 	%rd4, [_Z15evaluate_kernelPPKdPdPS2_i_param_1];
	ld.param.u32 	%r27, [_Z15evaluate_kernelPPKdPdPS2_i_param_3];
	mov.u32 	%r28, %ctaid.x;
	mov.u32 	%r29, %ntid.x;
	mov.u32 	%r30, %tid.x;
	mad.lo.s32 	%r1, %r28, %r29, %r30;
	setp.ge.s32 	%p1, %r1, %r27;
	@%p1 bra 	$L__BB0_29;
	ld.param.u64 	%rd91, [_Z15evaluate_kernelPPKdPdPS2_i_param_0];
	ld.const.u32 	%r31, [n_w];
	cvta.to.global.u64 	%rd6, %rd4;
	cvta.to.global.u64 	%rd1, %rd91;
	mul.lo.s32 	%r32, %r31, %r1;
	mul.wide.s32 	%rd7, %r32, 8;
	add.s64 	%rd2, %rd6, %rd7;
	mov.b64 	%rd8, 4607182418800017408;
	st.global.u64 	[%rd2], %rd8;
	ld.global.u64 	%rd9, [%rd1];
	ld.const.u32 	%r33, [nnz_in];
	mul.lo.s32 	%r2, %r33, %r1;
	mul.wide.s32 	%rd10, %r2, 8;
	add.s64 	%rd11, %rd9, %rd10;
	ld.f64 	%fd1, [%rd11+32];
	st.global.f64 	[%rd2+8], %fd1;
	add.f64 	%fd2, %fd1, %fd1;
	st.global.f64 	[%rd2+16], %fd2;
	mul.f64 	%fd52, %fd1, %fd2;
	st.global.f64 	[%rd2+24], %fd52;
	ld.global.u64 	%rd12, [%rd1];
	add.s64 	%rd13, %rd12, %rd10;
	ld.f64 	%fd53, [%rd13+40];
	add.f64 	%fd3, %fd53, %fd53;
	st.global.f64 	[%rd2+40], %fd3;
	mul.f64 	%fd4, %fd53, %fd3;
	st.global.f64 	[%rd2+32], %fd4;
	add.f64 	%fd54, %fd4, %fd52;
	mov.f64 	%fd55, 0d3FF0000000000000;
	sub.f64 	%fd5, %fd55, %fd54;
	st.global.f64 	[%rd2+48], %fd5;
	ld.global.u64 	%rd14, [%rd1];
	add.s64 	%rd15, %rd14, %rd10;
	ld.f64 	%fd6, [%rd15+112];
	st.global.f64 	[%rd2+56], %fd6;
	abs.f64 	%fd7, %fd6;
	setp.neu.f64 	%p2, %fd7, 0d7FF0000000000000;
	@%p2 bra 	$L__BB0_3;
	mov.f64 	%fd61, 0d0000000000000000;
	mul.rn.f64 	%fd430, %fd6, %fd61;
	mov.b32 	%r75, 1;
	bra.uni 	$L__BB0_6;
$L__BB0_3:
	mul.f64 	%fd56, %fd6, 0d3FE45F306DC9C883;
	cvt.rni.s32.f64 	%r74, %fd56;
	cvt.rn.f64.s32 	%fd57, %r74;
	fma.rn.f64 	%fd58, %fd57, 0dBFF921FB54442D18, %fd6;
	fma.rn.f64 	%fd59, %fd57, 0dBC91A62633145C00, %fd58;
	fma.rn.f64 	%fd430, %fd57, 0dB97B839A252049C0, %fd59;
	setp.ltu.f64 	%p3, %fd7, 0d41E0000000000000;
	@%p3 bra 	$L__BB0_5;
	{ // callseq 0, 0
	.param .b64 param0;
	st.param.f64 	[param0], %fd6;
	.param .align 16 .b8 retval0[16];
	call.uni (retval0), 
	__internal_trig_reduction_slowpathd, 
	(
	param0
	);
	ld.param.f64 	%fd430, [retval0];
	ld.param.b32 	%r74, [retval0+8];
	} // callseq 0
$L__BB0_5:
	add.s32 	%r75, %r74, 1;
$L__BB0_6:
	shl.b32 	%r36, %r75, 6;
	cvt.u64.u32 	%rd16, %r36;
	and.b64  	%rd17, %rd16, 64;
	mov.u64 	%rd18, __cudart_sin_cos_coeffs;
	add.s64 	%rd19, %rd18, %rd17;
	mul.rn.f64 	%fd62, %fd430, %fd430;
	and.b32  	%r37, %r75, 1;
	setp.eq.b32 	%p4, %r37, 1;
	selp.f64 	%fd63, 0dBDA8FF8320FD8164, 0d3DE5DB65F9785EBA, %p4;
	ld.global.nc.v2.f64 	{%fd64, %fd65}, [%rd19];
	fma.rn.f64 	%fd66, %fd63, %fd62, %fd64;
	fma.rn.f64 	%fd67, %fd66, %fd62, %fd65;
	ld.global.nc.v2.f64 	{%fd68, %fd69}, [%rd19+16];
	fma.rn.f64 	%fd70, %fd67, %fd62, %fd68;
	fma.rn.f64 	%fd71, %fd70, %fd62, %fd69;
	ld.global.nc.v2.f64 	{%fd72, %fd73}, [%rd19+32];
	fma.rn.f64 	%fd74, %fd71, %fd62, %fd72;
	fma.rn.f64 	%fd75, %fd74, %fd62, %fd73;
	fma.rn.f64 	%fd76, %fd75, %fd430, %fd430;
	fma.rn.f64 	%fd77, %fd75, %fd62, 0d3FF0000000000000;
	selp.f64 	%fd78, %fd77, %fd76, %p4;
	and.b32  	%r38, %r75, 2;
	setp.eq.s32 	%p5, %r38, 0;
	mov.f64 	%fd79, 0d0000000000000000;
	sub.f64 	%fd80, %fd79, %fd78;
	selp.f64 	%fd13, %fd78, %fd80, %p5;
	st.global.f64 	[%rd2+64], %fd13;
	mul.f64 	%fd14, %fd5, %fd13;
	st.global.f64 	[%rd2+72], %fd14;
	ld.global.u64 	%rd20, [%rd1];
	add.s64 	%rd22, %rd20, %rd10;
	ld.f64 	%fd15, [%rd22+24];
	st.global.f64 	[%rd2+80], %fd15;
	mul.f64 	%fd81, %fd15, %fd3;
	st.global.f64 	[%rd2+88], %fd81;
	ld.global.u64 	%rd23, [%rd1];
	add.s64 	%rd24, %rd23, %rd10;
	ld.f64 	%fd16, [%rd24+48];
	st.global.f64 	[%rd2+96], %fd16;
	mul.f64 	%fd82, %fd16, %fd2;
	st.global.f64 	[%rd2+104], %fd82;
	add.f64 	%fd17, %fd82, %fd81;
	st.global.f64 	[%rd2+112], %fd17;
	ld.global.u64 	%rd25, [%rd1];
	add.s64 	%rd26, %rd25, %rd10;
	ld.f64 	%fd18, [%rd26+104];
	abs.f64 	%fd19, %fd18;
	setp.neu.f64 	%p6, %fd19, 0d7FF0000000000000;
	@%p6 bra 	$L__BB0_8;
	mov.f64 	%fd88, 0d0000000000000000;
	mul.rn.f64 	%fd432, %fd18, %fd88;
	mov.b32 	%r77, 1;
	bra.uni 	$L__BB0_11;
$L__BB0_8:
	mul.f64 	%fd83, %fd18, 0d3FE45F306DC9C883;
	cvt.rni.s32.f64 	%r76, %fd83;
	cvt.rn.f64.s32 	%fd84, %r76;
	fma.rn.f64 	%fd85, %fd84, 0dBFF921FB54442D18, %fd18;
	fma.rn.f64 	%fd86, %fd84, 0dBC91A62633145C00, %fd85;
	fma.rn.f64 	%fd432, %fd84, 0dB97B839A252049C0, %fd86;
	setp.ltu.f64 	%p7, %fd19, 0d41E0000000000000;
	@%p7 bra 	$L__BB0_10;
	{ // callseq 1, 0
	.param .b64 param0;
	st.param.f64 	[param0], %fd18;
	.param .align 16 .b8 retval0[16];
	call.uni (retval0), 
	__internal_trig_reduction_slowpathd, 
	(
	param0
	);
	ld.param.f64 	%fd432, [retval0];
	ld.param.b32 	%r76, [retval0+8];
	} // callseq 1
$L__BB0_10:
	add.s32 	%r77, %r76, 1;
$L__BB0_11:
	setp.neu.f64 	%p8, %fd19, 0d7FF0000000000000;
	shl.b32 	%r41, %r77, 6;
	cvt.u64.u32 	%rd27, %r41;
	and.b64  	%rd28, %rd27, 64;
	add.s64 	%rd30, %rd18, %rd28;
	mul.rn.f64 	%fd89, %fd432, %fd432;
	and.b32  	%r42, %r77, 1;
	setp.eq.b32 	%p9, %r42, 1;
	selp.f64 	%fd90, 0dBDA8FF8320FD8164, 0d3DE5DB65F9785EBA, %p9;
	ld.global.nc.v2.f64 	{%fd91, %fd92}, [%rd30];
	fma.rn.f64 	%fd93, %fd90, %fd89, %fd91;
	fma.rn.f64 	%fd94, %fd93, %fd89, %fd92;
	ld.global.nc.v2.f64 	{%fd95, %fd96}, [%rd30+16];
	fma.rn.f64 	%fd97, %fd94, %fd89, %fd95;
	fma.rn.f64 	%fd98, %fd97, %fd89, %fd96;
	ld.global.nc.v2.f64 	{%fd99, %fd100}, [%rd30+32];
	fma.rn.f64 	%fd101, %fd98, %fd89, %fd99;
	fma.rn.f64 	%fd102, %fd101, %fd89, %fd100;
	fma.rn.f64 	%fd103, %fd102, %fd432, %fd432;
	fma.rn.f64 	%fd104, %fd102, %fd89, 0d3FF0000000000000;
	selp.f64 	%fd105, %fd104, %fd103, %p9;
	and.b32  	%r43, %r77, 2;
	setp.eq.s32 	%p10, %r43, 0;
	mov.f64 	%fd106, 0d0000000000000000;
	sub.f64 	%fd107, %fd106, %fd105;
	selp.f64 	%fd25, %fd105, %fd107, %p10;
	st.global.f64 	[%rd2+128], %fd25;
	mul.f64 	%fd108, %fd2, %fd15;
	st.global.f64 	[%rd2+16], %fd108;
	mul.f64 	%fd109, %fd3, %fd16;
	st.global.f64 	[%rd2+144], %fd109;
	sub.f64 	%fd26, %fd108, %fd109;
	st.global.f64 	[%rd2+152], %fd26;
	@%p8 bra 	$L__BB0_13;
	mov.f64 	%fd115, 0d0000000000000000;
	mul.rn.f64 	%fd433, %fd18, %fd115;
	mov.b32 	%r78, 0;
	bra.uni 	$L__BB0_15;
$L__BB0_13:
	mul.f64 	%fd110, %fd18, 0d3FE45F306DC9C883;
	cvt.rni.s32.f64 	%r78, %fd110;
	cvt.rn.f64.s32 	%fd111, %r78;
	fma.rn.f64 	%fd112, %fd111, 0dBFF921FB54442D18, %fd18;
	fma.rn.f64 	%fd113, %fd111, 0dBC91A62633145C00, %fd112;
	fma.rn.f64 	%fd433, %fd111, 0dB97B839A252049C0, %fd113;
	setp.ltu.f64 	%p11, %fd19, 0d41E0000000000000;
	@%p11 bra 	$L__BB0_15;
	{ // callseq 2, 0
	.param .b64 param0;
	st.param.f64 	[param0], %fd18;
	.param .align 16 .b8 retval0[16];
	call.uni (retval0), 
	__internal_trig_reduction_slowpathd, 
	(
	param0
	);
	ld.param.f64 	%fd433, [retval0];
	ld.param.b32 	%r78, [retval0+8];
	} // callseq 2
$L__BB0_15:
	setp.neu.f64 	%p12, %fd7, 0d7FF0000000000000;
	shl.b32 	%r46, %r78, 6;
	cvt.u64.u32 	%rd31, %r46;
	and.b64  	%rd32, %rd31, 64;
	add.s64 	%rd34, %rd18, %rd32;
	mul.rn.f64 	%fd116, %fd433, %fd433;
	and.b32  	%r47, %r78, 1;
	setp.eq.b32 	%p13, %r47, 1;
	selp.f64 	%fd117, 0dBDA8FF8320FD8164, 0d3DE5DB65F9785EBA, %p13;
	ld.global.nc.v2.f64 	{%fd118, %fd119}, [%rd34];
	fma.rn.f64 	%fd120, %fd117, %fd116, %fd118;
	fma.rn.f64 	%fd121, %fd120, %fd116, %fd119;
	ld.global.nc.v2.f64 	{%fd122, %fd123}, [%rd34+16];
	fma.rn.f64 	%fd124, %fd121, %fd116, %fd122;
	fma.rn.f64 	%fd125, %fd124, %fd116, %fd123;
	ld.global.nc.v2.f64 	{%fd126, %fd127}, [%rd34+32];
	fma.rn.f64 	%fd128, %fd125, %fd116, %fd126;
	fma.rn.f64 	%fd129, %fd128, %fd116, %fd127;
	fma.rn.f64 	%fd130, %fd129, %fd433, %fd433;
	fma.rn.f64 	%fd131, %fd129, %fd116, 0d3FF0000000000000;
	selp.f64 	%fd132, %fd131, %fd130, %p13;
	and.b32  	%r48, %r78, 2;
	setp.eq.s32 	%p14, %r48, 0;
	mov.f64 	%fd133, 0d0000000000000000;
	sub.f64 	%fd134, %fd133, %fd132;
	selp.f64 	%fd31, %fd132, %fd134, %p14;
	st.global.f64 	[%rd2+120], %fd31;
	mul.f64 	%fd135, %fd26, %fd31;
	mul.f64 	%fd136, %fd17, %fd25;
	sub.f64 	%fd32, %fd136, %fd135;
	st.global.f64 	[%rd2+136], %fd32;
	@%p12 bra 	$L__BB0_17;
	mov.f64 	%fd142, 0d0000000000000000;
	mul.rn.f64 	%fd434, %fd6, %fd142;
	mov.b32 	%r79, 0;
	bra.uni 	$L__BB0_19;
$L__BB0_17:
	mul.f64 	%fd137, %fd6, 0d3FE45F306DC9C883;
	cvt.rni.s32.f64 	%r79, %fd137;
	cvt.rn.f64.s32 	%fd138, %r79;
	fma.rn.f64 	%fd139, %fd138, 0dBFF921FB54442D18, %fd6;
	fma.rn.f64 	%fd140, %fd138, 0dBC91A62633145C00, %fd139;
	fma.rn.f64 	%fd434, %fd138, 0dB97B839A252049C0, %fd140;
	setp.ltu.f64 	%p15, %fd7, 0d41E0000000000000;
	@%p15 bra 	$L__BB0_19;
	{ // callseq 3, 0
	.param .b64 param0;
	st.param.f64 	[param0], %fd6;
	.param .align 16 .b8 retval0[16];
	call.uni (retval0), 
	__internal_trig_reduction_slowpathd, 
	(
	param0
	);
	ld.param.f64 	%fd434, [retval0];
	ld.param.b32 	%r79, [retval0+8];
	} // callseq 3
$L__BB0_19:
	shl.b32 	%r51, %r79, 6;
	cvt.u64.u32 	%rd35, %r51;
	and.b64  	%rd36, %rd35, 64;
	add.s64 	%rd38, %rd18, %rd36;
	mul.rn.f64 	%fd143, %fd434, %fd434;
	and.b32  	%r52, %r79, 1;
	setp.eq.b32 	%p16, %r52, 1;
	selp.f64 	%fd144, 0dBDA8FF8320FD8164, 0d3DE5DB65F9785EBA, %p16;
	ld.global.nc.v2.f64 	{%fd145, %fd146}, [%rd38];
	fma.rn.f64 	%fd147, %fd144, %fd143, %fd145;
	fma.rn.f64 	%fd148, %fd147, %fd143, %fd146;
	ld.global.nc.v2.f64 	{%fd149, %fd150}, [%rd38+16];
	fma.rn.f64 	%fd151, %fd148, %fd143, %fd149;
	fma.rn.f64 	%fd152, %fd151, %fd143, %fd150;
	ld.global.nc.v2.f64 	{%fd153, %fd154}, [%rd38+32];
	fma.rn.f64 	%fd155, %fd152, %fd143, %fd153;
	fma.rn.f64 	%fd156, %fd155, %fd143, %fd154;
	fma.rn.f64 	%fd157, %fd156, %fd434, %fd434;
	fma.rn.f64 	%fd158, %fd156, %fd143, 0d3FF0000000000000;
	selp.f64 	%fd159, %fd158, %fd157, %p16;
	and.b32  	%r53, %r79, 2;
	setp.eq.s32 	%p17, %r53, 0;
	mov.f64 	%fd160, 0d0000000000000000;
	sub.f64 	%fd161, %fd160, %fd159;
	selp.f64 	%fd37, %fd159, %fd161, %p17;
	st.global.f64 	[%rd2+56], %fd37;
	mul.f64 	%fd162, %fd32, %fd37;
	st.global.f64 	[%rd2+160], %fd162;
	sub.f64 	%fd38, %fd14, %fd162;
	st.global.f64 	[%rd2+72], %fd38;
	ld.global.u64 	%rd39, [%rd1];
	add.s64 	%rd41, %rd39, %rd10;
	ld.f64 	%fd39, [%rd41+120];
	abs.f64 	%fd40, %fd39;
	setp.neu.f64 	%p18, %fd40, 0d7FF0000000000000;
	@%p18 bra 	$L__BB0_21;
	mov.f64 	%fd168, 0d0000000000000000;
	mul.rn.f64 	%fd436, %fd39, %fd168;
	mov.b32 	%r81, 1;
	bra.uni 	$L__BB0_24;
$L__BB0_21:
	mul.f64 	%fd163, %fd39, 0d3FE45F306DC9C883;
	cvt.rni.s32.f64 	%r80, %fd163;
	cvt.rn.f64.s32 	%fd164, %r80;
	fma.rn.f64 	%fd165, %fd164, 0dBFF921FB54442D18, %fd39;
	fma.rn.f64 	%fd166, %fd164, 0dBC91A62633145C00, %fd165;
	fma.rn.f64 	%fd436, %fd164, 0dB97B839A252049C0, %fd166;
	setp.ltu.f64 	%p19, %fd40, 0d41E0000000000000;
	@%p19 bra 	$L__BB0_23;
	{ // callseq 4, 0
	.param .b64 param0;
	st.param.f64 	[param0], %fd39;
	.param .align 16 .b8 retval0[16];
	call.uni (retval0), 
	__internal_trig_reduction_slowpathd, 
	(
	param0
	);
	ld.param.f64 	%fd436, [retval0];
	ld.param.b32 	%r80, [retval0+8];
	} // callseq 4
$L__BB0_23:
	add.s32 	%r81, %r80, 1;
$L__BB0_24:
	setp.neu.f64 	%p20, %fd40, 0d7FF0000000000000;
	shl.b32 	%r56, %r81, 6;
	cvt.u64.u32 	%rd42, %r56;
	and.b64  	%rd43, %rd42, 64;
	add.s64 	%rd45, %rd18, %rd43;
	mul.rn.f64 	%fd169, %fd436, %fd436;
	and.b32  	%r57, %r81, 1;
	setp.eq.b32 	%p21, %r57, 1;
	selp.f64 	%fd170, 0dBDA8FF8320FD8164, 0d3DE5DB65F9785EBA, %p21;
	ld.global.nc.v2.f64 	{%fd171, %fd172}, [%rd45];
	fma.rn.f64 	%fd173, %fd170, %fd169, %fd171;
	fma.rn.f64 	%fd174, %fd173, %fd169, %fd172;
	ld.global.nc.v2.f64 	{%fd175, %fd176}, [%rd45+16];
	fma.rn.f64 	%fd177, %fd174, %fd169, %fd175;
	fma.rn.f64 	%fd178, %fd177, %fd169, %fd176;
	ld.global.nc.v2.f64 	{%fd179, %fd180}, [%rd45+32];
	fma.rn.f64 	%fd181, %fd178, %fd169, %fd179;
	fma.rn.f64 	%fd182, %fd181, %fd169, %fd180;
	fma.rn.f64 	%fd183, %fd182, %fd436, %fd436;
	fma.rn.f64 	%fd184, %fd182, %fd169, 0d3FF0000000000000;
	selp.f64 	%fd185, %fd184, %fd183, %p21;
	and.b32  	%r58, %r81, 2;
	setp.eq.s32 	%p22, %r58, 0;
	mov.f64 	%fd186, 0d0000000000000000;
	sub.f64 	%fd187, %fd186, %fd185;
	selp.f64 	%fd46, %fd185, %fd187, %p22;
	st.global.f64 	[%rd2+168], %fd46;
	mul.f64 	%fd188, %fd32, %fd13;
	fma.rn.f64 	%fd47, %fd5, %fd37, %fd188;
	st.global.f64 	[%rd2+184], %fd47;
	@%p20 bra 	$L__BB0_26;
	mov.f64 	%fd194, 0d0000000000000000;
	mul.rn.f64 	%fd437, %fd39, %fd194;
	mov.b32 	%r82, 0;
	bra.uni 	$L__BB0_28;
$L__BB0_26:
	mul.f64 	%fd189, %fd39, 0d3FE45F306DC9C883;
	cvt.rni.s32.f64 	%r82, %fd189;
	cvt.rn.f64.s32 	%fd190, %r82;
	fma.rn.f64 	%fd191, %fd190, 0dBFF921FB54442D18, %fd39;
	fma.rn.f64 	%fd192, %fd190, 0dBC91A62633145C00, %fd191;
	fma.rn.f64 	%fd437, %fd190, 0dB97B839A252049C0, %fd192;
	setp.ltu.f64 	%p23, %fd40, 0d41E0000000000000;
	@%p23 bra 	$L__BB0_28;
	{ // callseq 5, 0
	.param .b64 param0;
	st.param.f64 	[param0], %fd39;
	.param .align 16 .b8 retval0[16];
	call.uni (retval0), 
	__internal_trig_reduction_slowpathd, 
	(
	param0
	);
	ld.param.f64 	%fd437, [retval0];
	ld.param.b32 	%r82, [retval0+8];
	} // callseq 5
$L__BB0_28:
	ld.param.u64 	%rd93, [_Z15evaluate_kernelPPKdPdPS2_i_param_2];
	ld.param.u64 	%rd92, [_Z15evaluate_kernelPPKdPdPS2_i_param_0];
	cvta.to.global.u64 	%rd46, %rd93;
	ld.const.u32 	%r61, [nnz_in];
	mov.u32 	%r62, %ctaid.x;
	mov.u32 	%r63, %ntid.x;
	mov.u32 	%r64, %tid.x;
	mad.lo.s32 	%r65, %r62, %r63, %r64;
	mul.lo.s32 	%r66, %r61, %r65;
	shl.b32 	%r67, %r82, 6;
	cvt.u64.u32 	%rd47, %r67;
	and.b64  	%rd48, %rd47, 64;
	mov.u64 	%rd49, __cudart_sin_cos_coeffs;
	add.s64 	%rd50, %rd49, %rd48;
	mul.rn.f64 	%fd195, %fd437, %fd437;
	and.b32  	%r68, %r82, 1;
	setp.eq.b32 	%p24, %r68, 1;
	selp.f64 	%fd196, 0dBDA8FF8320FD8164, 0d3DE5DB65F9785EBA, %p24;
	ld.global.nc.v2.f64 	{%fd197, %fd198}, [%rd50];
	fma.rn.f64 	%fd199, %fd196, %fd195, %fd197;
	fma.rn.f64 	%fd200, %fd199, %fd195, %fd198;
	ld.global.nc.v2.f64 	{%fd201, %fd202}, [%rd50+16];
	fma.rn.f64 	%fd203, %fd200, %fd195, %fd201;
	fma.rn.f64 	%fd204, %fd203, %fd195, %fd202;
	ld.global.nc.v2.f64 	{%fd205, %fd206}, [%rd50+32];
	fma.rn.f64 	%fd207, %fd204, %fd195, %fd205;
	fma.rn.f64 	%fd208, %fd207, %fd195, %fd206;
	fma.rn.f64 	%fd209, %fd208, %fd437, %fd437;
	fma.rn.f64 	%fd210, %fd208, %fd195, 0d3FF0000000000000;
	selp.f64 	%fd211, %fd210, %fd209, %p24;
	and.b32  	%r69, %r82, 2;
	setp.eq.s32 	%p25, %r69, 0;
	mov.f64 	%fd212, 0d0000000000000000;
	sub.f64 	%fd213, %fd212, %fd211;
	selp.f64 	%fd214, %fd211, %fd213, %p25;
	st.global.f64 	[%rd2+160], %fd214;
	mul.f64 	%fd215, %fd47, %fd214;
	st.global.f64 	[%rd2+136], %fd215;
	mul.f64 	%fd216, %fd38, %fd46;
	sub.f64 	%fd217, %fd216, %fd215;
	st.global.f64 	[%rd2+176], %fd217;
	cvta.to.global.u64 	%rd51, %rd92;
	ld.global.u64 	%rd52, [%rd51+8];
	ld.const.u32 	%r70, [nnz_in+4];
	mul.lo.s32 	%r71, %r70, %r65;
	mul.wide.s32 	%rd53, %r71, 8;
	add.s64 	%rd54, %rd52, %rd53;
	ld.f64 	%fd218, [%rd54];
	st.global.f64 	[%rd2+136], %fd218;
	mov.b64 	%rd55, -4630348935283211239;
	st.global.u64 	[%rd2+192], %rd55;
	ld.global.u64 	%rd56, [%rd51+8];
	add.s64 	%rd57, %rd56, %rd53;
	ld.f64 	%fd219, [%rd57+40];
	st.global.f64 	[%rd2+200], %fd219;
	mul.f64 	%fd220, %fd219, 0dBFBDB22D0E560419;
	sub.f64 	%fd221, %fd218, %fd220;
	st.global.f64 	[%rd2+136], %fd221;
	mov.b64 	%rd58, -4637302493107871285;
	st.global.u64 	[%rd2+208], %rd58;
	mul.f64 	%fd222, %fd25, %fd219;
	st.global.f64 	[%rd2+216], %fd222;
	ld.global.u64 	%rd59, [%rd51+8];
	add.s64 	%rd60, %rd59, %rd53;
	ld.f64 	%fd223, [%rd60+32];
	st.global.f64 	[%rd2+224], %fd223;
	mul.f64 	%fd224, %fd223, %fd31;
	sub.f64 	%fd225, %fd222, %fd224;
	st.global.f64 	[%rd2+216], %fd225;
	mul.f64 	%fd226, %fd225, 0dBFA4FDF3B645A1CB;
	sub.f64 	%fd227, %fd221, %fd226;
	st.global.f64 	[%rd2+136], %fd227;
	mul.f64 	%fd228, %fd227, %fd13;
	st.global.f64 	[%rd2+232], %fd228;
	ld.global.u64 	%rd61, [%rd51+8];
	add.s64 	%rd62, %rd61, %rd53;
	ld.f64 	%fd229, [%rd62+16];
	st.global.f64 	[%rd2+240], %fd229;
	mov.b64 	%rd63, 4598661608305032430;
	st.global.u64 	[%rd2+248], %rd63;
	mul.f64 	%fd230, %fd223, 0d3FD1BA5E353F7CEE;
	st.global.f64 	[%rd2+256], %fd230;
	ld.global.u64 	%rd64, [%rd51+8];
	add.s64 	%rd65, %rd64, %rd53;
	ld.f64 	%fd231, [%rd65+24];
	st.global.f64 	[%rd2+264], %fd231;
	mul.f64 	%fd232, %fd231, 0dBFBDB22D0E560419;
	st.global.f64 	[%rd2+272], %fd232;
	sub.f64 	%fd233, %fd230, %fd232;
	sub.f64 	%fd234, %fd229, %fd233;
	st.global.f64 	[%rd2+240], %fd234;
	mul.f64 	%fd235, %fd234, %fd25;
	st.global.f64 	[%rd2+256], %fd235;
	ld.global.u64 	%rd66, [%rd51+8];
	add.s64 	%rd67, %rd66, %rd53;
	ld.f64 	%fd236, [%rd67+8];
	fma.rn.f64 	%fd237, %fd219, 0d3FD1BA5E353F7CEE, %fd236;
	st.global.f64 	[%rd2+272], %fd237;
	mul.f64 	%fd238, %fd237, %fd31;
	sub.f64 	%fd239, %fd235, %fd238;
	st.global.f64 	[%rd2+256], %fd239;
	mov.b64 	%rd68, 4589240077884573352;
	st.global.u64 	[%rd2+280], %rd68;
	mul.f64 	%fd240, %fd31, %fd219;
	fma.rn.f64 	%fd241, %fd25, %fd223, %fd240;
	st.global.f64 	[%rd2+224], %fd241;
	mul.f64 	%fd242, %fd241, 0d3FB04189374BC6A8;
	st.global.f64 	[%rd2+200], %fd242;
	ld.global.u64 	%rd69, [%rd51+8];
	add.s64 	%rd70, %rd69, %rd53;
	ld.f64 	%fd243, [%rd70+96];
	add.f64 	%fd244, %fd243, %fd231;
	st.global.f64 	[%rd2+288], %fd244;
	mul.f64 	%fd245, %fd244, 0dBFA4FDF3B645A1CB;
	sub.f64 	%fd246, %fd242, %fd245;
	sub.f64 	%fd247, %fd239, %fd246;
	st.global.f64 	[%rd2+256], %fd247;
	mul.f64 	%fd248, %fd247, %fd37;
	sub.f64 	%fd249, %fd228, %fd248;
	st.global.f64 	[%rd2+232], %fd249;
	mov.b64 	%rd71, -4630853338441476735;
	st.global.u64 	[%rd2+200], %rd71;
	mul.f64 	%fd250, %fd37, %fd244;
	fma.rn.f64 	%fd251, %fd13, %fd225, %fd250;
	st.global.f64 	[%rd2+264], %fd251;
	mul.f64 	%fd252, %fd251, 0dBFBBE76C8B439581;
	st.global.f64 	[%rd2+296], %fd252;
	mov.b64 	%rd72, -4625196817309499392;
	st.global.u64 	[%rd2+304], %rd72;
	ld.global.u64 	%rd73, [%rd51+8];
	add.s64 	%rd74, %rd73, %rd53;
	ld.f64 	%fd253, [%rd74+104];
	add.f64 	%fd254, %fd253, %fd241;
	st.global.f64 	[%rd2+312], %fd254;
	mul.f64 	%fd255, %fd254, 0dBFD0000000000000;
	sub.f64 	%fd256, %fd252, %fd255;
	sub.f64 	%fd257, %fd249, %fd256;
	mul.f64 	%fd258, %fd257, %fd46;
	mul.f64 	%fd259, %fd13, %fd247;
	fma.rn.f64 	%fd260, %fd37, %fd227, %fd259;
	mul.f64 	%fd261, %fd13, %fd244;
	mul.f64 	%fd262, %fd37, %fd225;
	sub.f64 	%fd263, %fd261, %fd262;
	st.global.f64 	[%rd2+288], %fd263;
	fma.rn.f64 	%fd264, %fd263, 0dBFBBE76C8B439581, %fd260;
	mul.f64 	%fd265, %fd264, %fd214;
	sub.f64 	%fd266, %fd258, %fd265;
	st.global.f64 	[%rd2+296], %fd266;
	add.f64 	%fd267, %fd1, %fd1;
	mul.f64 	%fd268, %fd267, %fd15;
	mul.f64 	%fd269, %fd3, %fd16;
	sub.f64 	%fd270, %fd268, %fd269;
	mul.f64 	%fd271, %fd16, %fd267;
	mul.f64 	%fd272, %fd15, %fd3;
	add.f64 	%fd273, %fd271, %fd272;
	mul.f64 	%fd274, %fd273, %fd31;
	st.global.f64 	[%rd2+112], %fd274;
	fma.rn.f64 	%fd275, %fd270, %fd25, %fd274;
	st.global.f64 	[%rd2+224], %fd275;
	mul.f64 	%fd276, %fd31, %fd234;
	fma.rn.f64 	%fd277, %fd25, %fd237, %fd276;
	fma.rn.f64 	%fd278, %fd225, 0d3FB04189374BC6A8, %fd277;
	mul.f64 	%fd279, %fd263, 0dBFD0000000000000;
	sub.f64 	%fd280, %fd278, %fd279;
	st.global.f64 	[%rd2+272], %fd280;
	mul.f64 	%fd281, %fd47, %fd46;
	st.global.f64 	[%rd2+240], %fd281;
	fma.rn.f64 	%fd282, %fd38, %fd214, %fd281;
	st.global.f64 	[%rd2+72], %fd282;
	mul.f64 	%fd283, %fd46, %fd264;
	fma.rn.f64 	%fd284, %fd214, %fd257, %fd283;
	st.global.f64 	[%rd2+232], %fd284;
	mul.f64 	%fd285, %fd284, %fd282;
	st.global.f64 	[%rd2+136], %fd285;
	fma.rn.f64 	%fd286, %fd280, %fd275, %fd285;
	st.global.f64 	[%rd2+216], %fd286;
	fma.rn.f64 	%fd287, %fd266, %fd217, %fd286;
	st.global.f64 	[%rd2+256], %fd287;
	ld.global.u64 	%rd75, [%rd51];
	mul.wide.s32 	%rd76, %r66, 8;
	add.s64 	%rd77, %rd75, %rd76;
	ld.f64 	%fd288, [%rd77+8];
	add.f64 	%fd289, %fd268, %fd269;
	st.global.f64 	[%rd2+16], %fd289;
	mul.f64 	%fd290, %fd289, 0d3FD1BA5E353F7CEE;
	add.f64 	%fd291, %fd15, %fd15;
	fma.rn.f64 	%fd292, %fd15, %fd291, %fd4;
	mov.f64 	%fd293, 0d3FF0000000000000;
	sub.f64 	%fd294, %fd293, %fd292;
	fma.rn.f64 	%fd295, %fd294, 0dBFBDB22D0E560419, %fd290;
	add.f64 	%fd296, %fd295, %fd288;
	mul.f64 	%fd297, %fd289, 0d3FB04189374BC6A8;
	mul.f64 	%fd298, %fd294, %fd25;
	mul.f64 	%fd299, %fd3, %fd1;
	mul.f64 	%fd300, %fd291, %fd16;
	sub.f64 	%fd301, %fd299, %fd300;
	fma.rn.f64 	%fd302, %fd301, %fd31, %fd298;
	st.global.f64 	[%rd2+240], %fd302;
	fma.rn.f64 	%fd303, %fd302, 0dBFA4FDF3B645A1CB, %fd297;
	add.f64 	%fd304, %fd303, %fd296;
	mul.f64 	%fd305, %fd289, %fd37;
	mul.f64 	%fd306, %fd301, %fd25;
	mul.f64 	%fd307, %fd294, %fd31;
	sub.f64 	%fd308, %fd306, %fd307;
	st.global.f64 	[%rd2+96], %fd308;
	fma.rn.f64 	%fd309, %fd308, %fd13, %fd305;
	st.global.f64 	[%rd2+8], %fd309;
	mul.f64 	%fd310, %fd309, 0dBFD0000000000000;
	st.global.f64 	[%rd2+32], %fd310;
	fma.rn.f64 	%fd311, %fd302, 0dBFBBE76C8B439581, %fd310;
	add.f64 	%fd312, %fd311, %fd304;
	st.global.f64 	[%rd2+216], %fd312;
	sub.f64 	%fd313, %fd272, %fd271;
	st.global.f64 	[%rd2+88], %fd313;
	mul.f64 	%fd314, %fd313, %fd13;
	mul.f64 	%fd315, %fd1, %fd267;
	fma.rn.f64 	%fd316, %fd15, %fd291, %fd315;
	sub.f64 	%fd317, %fd293, %fd316;
	mul.f64 	%fd318, %fd317, %fd25;
	add.f64 	%fd319, %fd299, %fd300;
	st.global.f64 	[%rd2+40], %fd319;
	mul.f64 	%fd320, %fd319, %fd31;
	sub.f64 	%fd321, %fd318, %fd320;
	mul.f64 	%fd322, %fd321, %fd37;
	sub.f64 	%fd323, %fd314, %fd322;
	st.global.f64 	[%rd2+104], %fd323;
	mul.f64 	%fd324, %fd323, %fd46;
	mul.f64 	%fd325, %fd321, %fd13;
	fma.rn.f64 	%fd326, %fd313, %fd37, %fd325;
	st.global.f64 	[%rd2+24], %fd326;
	mul.f64 	%fd327, %fd326, %fd214;
	sub.f64 	%fd328, %fd324, %fd327;
	st.global.f64 	[%rd2+136], %fd328;
	mul.f64 	%fd329, %fd46, %fd263;
	mul.f64 	%fd330, %fd214, %fd251;
	sub.f64 	%fd331, %fd329, %fd330;
	st.global.f64 	[%rd2+80], %fd331;
	mul.f64 	%fd332, %fd331, %fd328;
	st.global.f64 	[%rd2+144], %fd332;
	mul.f64 	%fd333, %fd317, %fd31;
	st.global.f64 	[%rd2], %fd333;
	fma.rn.f64 	%fd334, %fd319, %fd25, %fd333;
	st.global.f64 	[%rd2+128], %fd334;
	ld.global.u64 	%rd78, [%rd51+8];
	add.s64 	%rd79, %rd78, %rd53;
	ld.f64 	%fd335, [%rd79+112];
	add.f64 	%fd336, %fd335, %fd254;
	st.global.f64 	[%rd2], %fd336;
	mul.f64 	%fd337, %fd326, %fd46;
	st.global.f64 	[%rd2+120], %fd337;
	fma.rn.f64 	%fd338, %fd323, %fd214, %fd337;
	st.global.f64 	[%rd2+104], %fd338;
	mul.f64 	%fd339, %fd46, %fd251;
	fma.rn.f64 	%fd340, %fd214, %fd263, %fd339;
	st.global.f64 	[%rd2+288], %fd340;
	mul.f64 	%fd341, %fd340, %fd338;
	st.global.f64 	[%rd2+264], %fd341;
	fma.rn.f64 	%fd342, %fd336, %fd334, %fd341;
	add.f64 	%fd343, %fd342, %fd332;
	st.global.f64 	[%rd2+144], %fd343;
	mul.f64 	%fd344, %fd343, %fd312;
	st.global.f64 	[%rd2+312], %fd344;
	ld.global.u64 	%rd80, [%rd51];
	add.s64 	%rd81, %rd80, %rd76;
	ld.f64 	%fd345, [%rd81+16];
	mul.f64 	%fd346, %fd319, 0dBFBDB22D0E560419;
	st.global.f64 	[%rd2+40], %fd346;
	fma.rn.f64 	%fd347, %fd313, 0d3FD1BA5E353F7CEE, %fd346;
	add.f64 	%fd348, %fd347, %fd345;
	mul.f64 	%fd349, %fd334, 0dBFA4FDF3B645A1CB;
	st.global.f64 	[%rd2+120], %fd349;
	fma.rn.f64 	%fd350, %fd313, 0d3FB04189374BC6A8, %fd349;
	add.f64 	%fd351, %fd350, %fd348;
	mul.f64 	%fd352, %fd326, 0dBFD0000000000000;
	st.global.f64 	[%rd2+24], %fd352;
	fma.rn.f64 	%fd353, %fd334, 0dBFBBE76C8B439581, %fd352;
	st.global.f64 	[%rd2+88], %fd353;
	add.f64 	%fd354, %fd353, %fd351;
	st.global.f64 	[%rd2+264], %fd354;
	mul.f64 	%fd355, %fd289, %fd13;
	mul.f64 	%fd356, %fd308, %fd37;
	sub.f64 	%fd357, %fd355, %fd356;
	mul.f64 	%fd358, %fd357, %fd46;
	mul.f64 	%fd359, %fd309, %fd214;
	sub.f64 	%fd360, %fd358, %fd359;
	st.global.f64 	[%rd2+96], %fd360;
	mul.f64 	%fd361, %fd309, %fd46;
	fma.rn.f64 	%fd362, %fd357, %fd214, %fd361;
	st.global.f64 	[%rd2+16], %fd362;
	mul.f64 	%fd363, %fd362, %fd340;
	st.global.f64 	[%rd2+8], %fd363;
	fma.rn.f64 	%fd364, %fd302, %fd336, %fd363;
	fma.rn.f64 	%fd365, %fd360, %fd331, %fd364;
	st.global.f64 	[%rd2+56], %fd365;
	mul.f64 	%fd366, %fd365, %fd354;
	st.global.f64 	[%rd2+64], %fd366;
	sub.f64 	%fd367, %fd344, %fd366;
	st.global.f64 	[%rd2+312], %fd367;
	add.f64 	%fd368, %fd367, %fd287;
	st.global.f64 	[%rd2+256], %fd368;
	ld.global.u64 	%rd82, [%rd46];
	ld.const.u32 	%r72, [nnz_out];
	mul.lo.s32 	%r73, %r72, %r65;
	mul.wide.s32 	%rd83, %r73, 8;
	add.s64 	%rd84, %rd82, %rd83;
	st.f64 	[%rd84], %fd368;
	ld.global.f64 	%fd369, [%rd2+96];
	ld.global.f64 	%fd370, [%rd2+296];
	ld.global.f64 	%fd371, [%rd2+240];
	ld.global.f64 	%fd372, [%rd2+272];
	ld.global.f64 	%fd373, [%rd2+16];
	ld.global.f64 	%fd374, [%rd2+232];
	mul.f64 	%fd375, %fd373, %fd374;
	st.global.f64 	[%rd2+16], %fd375;
	fma.rn.f64 	%fd376, %fd371, %fd372, %fd375;
	st.global.f64 	[%rd2+240], %fd376;
	fma.rn.f64 	%fd377, %fd369, %fd370, %fd376;
	st.global.f64 	[%rd2+96], %fd377;
	ld.global.f64 	%fd378, [%rd2+176];
	ld.global.f64 	%fd379, [%rd2+80];
	ld.global.f64 	%fd380, [%rd2+224];
	ld.global.f64 	%fd381, [%rd2];
	ld.global.f64 	%fd382, [%rd2+72];
	ld.global.f64 	%fd383, [%rd2+288];
	mul.f64 	%fd384, %fd382, %fd383;
	st.global.f64 	[%rd2+72], %fd384;
	fma.rn.f64 	%fd385, %fd380, %fd381, %fd384;
	st.global.f64 	[%rd2], %fd385;
	fma.rn.f64 	%fd386, %fd378, %fd379, %fd385;
	st.global.f64 	[%rd2+176], %fd386;
	ld.global.f64 	%fd387, [%rd2+264];
	mul.f64 	%fd388, %fd386, %fd387;
	st.global.f64 	[%rd2+264], %fd388;
	ld.global.u64 	%rd85, [%rd51];
	add.s64 	%rd86, %rd85, %rd76;
	ld.f64 	%fd389, [%rd86];
	ld.global.f64 	%fd390, [%rd2+248];
	ld.global.f64 	%fd391, [%rd2+48];
	ld.global.f64 	%fd392, [%rd2+192];
	ld.global.f64 	%fd393, [%rd2+152];
	mul.f64 	%fd394, %fd392, %fd393;
	st.global.f64 	[%rd2+192], %fd394;
	fma.rn.f64 	%fd395, %fd390, %fd391, %fd394;
	st.global.f64 	[%rd2+248], %fd395;
	add.f64 	%fd396, %fd395, %fd389;
	ld.global.f64 	%fd397, [%rd2+280];
	ld.global.f64 	%fd398, [%rd2+208];
	mul.f64 	%fd399, %fd398, %fd380;
	st.global.f64 	[%rd2+208], %fd399;
	fma.rn.f64 	%fd400, %fd397, %fd391, %fd399;
	st.global.f64 	[%rd2+280], %fd400;
	add.f64 	%fd401, %fd400, %fd396;
	ld.global.f64 	%fd402, [%rd2+200];
	ld.global.f64 	%fd403, [%rd2+304];
	ld.global.f64 	%fd404, [%rd2+184];
	mul.f64 	%fd405, %fd403, %fd404;
	st.global.f64 	[%rd2+304], %fd405;
	fma.rn.f64 	%fd406, %fd402, %fd380, %fd405;
	st.global.f64 	[%rd2+200], %fd406;
	add.f64 	%fd407, %fd406, %fd401;
	st.global.f64 	[%rd2], %fd407;
	ld.global.f64 	%fd408, [%rd2+144];
	mul.f64 	%fd409, %fd407, %fd408;
	st.global.f64 	[%rd2+144], %fd409;
	sub.f64 	%fd410, %fd388, %fd409;
	st.global.f64 	[%rd2+264], %fd410;
	add.f64 	%fd411, %fd410, %fd377;
	st.global.f64 	[%rd2+96], %fd411;
	ld.global.u64 	%rd87, [%rd46];
	add.s64 	%rd88, %rd87, %rd83;
	st.f64 	[%rd88+8], %fd411;
	ld.global.f64 	%fd412, [%rd2+136];
	ld.global.f64 	%fd413, [%rd2+296];
	ld.global.f64 	%fd414, [%rd2+128];
	ld.global.f64 	%fd415, [%rd2+272];
	ld.global.f64 	%fd416, [%rd2+104];
	ld.global.f64 	%fd417, [%rd2+232];
	mul.f64 	%fd418, %fd416, %fd417;
	st.global.f64 	[%rd2+104], %fd418;
	fma.rn.f64 	%fd419, %fd414, %fd415, %fd418;
	st.global.f64 	[%rd2+128], %fd419;
	fma.rn.f64 	%fd420, %fd412, %fd413, %fd419;
	ld.global.f64 	%fd421, [%rd2];
	ld.global.f64 	%fd422, [%rd2+56];
	mul.f64 	%fd423, %fd421, %fd422;
	ld.global.f64 	%fd424, [%rd2+216];
	ld.global.f64 	%fd425, [%rd2+176];
	mul.f64 	%fd426, %fd424, %fd425;
	st.global.f64 	[%rd2+216], %fd426;
	sub.f64 	%fd427, %fd423, %fd426;
	st.global.f64 	[%rd2], %fd427;
	add.f64 	%fd428, %fd427, %fd420;
	st.global.f64 	[%rd2+136], %fd428;
	ld.global.u64 	%rd89, [%rd46];
	add.s64 	%rd90, %rd89, %rd83;
	st.f64 	[%rd90+16], %fd428;
$L__BB0_29:
	ret;

}
.func  (.param .align 16 .b8 func_retval0[16]) __internal_trig_reduction_slowpathd(
	.param .b64 __internal_trig_reduction_slowpathd_param_0
)
{
	.local .align 8 .b8 	__local_depot1[40];
	.reg .b64 	%SP;
	.reg .b64 	%SPL;
	.reg .pred 	%p<10>;
	.reg .b32 	%r<47>;
	.reg .b64 	%rd<74>;
	.reg .b64 	%fd<5>;

	mov.u64 	%SPL, __local_depot1;
	ld.param.f64 	%fd4, [__internal_trig_reduction_slowpathd_param_0];
	add.u64 	%rd1, %SPL, 0;
	{
	.reg .b32 %temp; 
	mov.b64 	{%temp, %r1}, %fd4;
	}
	shr.u32 	%r2, %r1, 20;
	and.b32  	%r3, %r2, 2047;
	setp.eq.s32 	%p1, %r3, 2047;
	mov.b32 	%r46, 0;
	@%p1 bra 	$L__BB1_9;
	add.s32 	%r20, %r3, -1024;
	mov.b64 	%rd20, %fd4;
	shl.b64 	%rd2, %rd20, 11;
	shr.u32 	%r4, %r20, 6;
	sub.s32 	%r45, 15, %r4;
	sub.s32 	%r21, 19, %r4;
	setp.lt.u32 	%p2, %r20, 128;
	selp.b32 	%r6, 18, %r21, %p2;
	setp.ge.s32 	%p3, %r45, %r6;
	mov.b64 	%rd70, 0;
	@%p3 bra 	$L__BB1_4;
	add.s32 	%r23, %r6, %r4;
	neg.s32 	%r43, %r23;
	or.b64  	%rd3, %rd2, -9223372036854775808;
	mov.b64 	%rd70, 0;
	mov.b32 	%r42, 0;
	mov.u64 	%rd25, __cudart_i2opi_d;
	mov.u32 	%r44, %r45;
$L__BB1_3:
	.pragma "nounroll";
	mul.wide.s32 	%rd22, %r42, 8;
	add.s64 	%rd23, %rd1, %rd22;
	mul.wide.s32 	%rd24, %r44, 8;
	add.s64 	%rd26, %rd25, %rd24;
	ld.global.nc.u64 	%rd27, [%rd26];
	{
	.reg .u32 %r0, %r1, %r2, %r3, %alo, %ahi, %blo, %bhi, %clo, %chi;
	mov.b64 	{%alo,%ahi}, %rd27;
	mov.b64 	{%blo,%bhi}, %rd3;
	mov.b64 	{%clo,%chi}, %rd70;
	mad.lo.cc.u32 	%r0, %alo, %blo, %clo;
	madc.hi.cc.u32 	%r1, %alo, %blo, %chi;
	madc.hi.u32 	%r2, %alo, %bhi, 0;
	mad.lo.cc.u32 	%r1, %alo, %bhi, %r1;
	madc.hi.cc.u32 	%r2, %ahi, %blo, %r2;
	madc.hi.u32 	%r3, %ahi, %bhi, 0;
	mad.lo.cc.u32 	%r1, %ahi, %blo, %r1;
	madc.lo.cc.u32 	%r2, %ahi, %bhi, %r2;
	addc.u32 	%r3, %r3, 0;
	mov.b64 	%rd28, {%r0,%r1};
	mov.b64 	%rd70, {%r2,%r3};
	}
	st.local.u64 	[%rd23], %rd28;
	add.s32 	%r44, %r44, 1;
	add.s32 	%r43, %r43, 1;
	add.s32 	%r42, %r42, 1;
	setp.ne.s32 	%p4, %r43, -15;
	mov.u32 	%r45, %r6;
	@%p4 bra 	$L__BB1_3;
$L__BB1_4:
	cvt.s64.s32 	%rd29, %r45;
	cvt.u64.u32 	%rd30, %r4;
	add.s64 	%rd31, %rd30, %rd29;
	shl.b64 	%rd32, %rd31, 3;
	add.s64 	%rd33, %rd1, %rd32;
	st.local.u64 	[%rd33+-120], %rd70;
	and.b32  	%r15, %r2, 63;
	ld.local.u64 	%rd72, [%rd1+16];
	ld.local.u64 	%rd71, [%rd1+24];
	setp.eq.s32 	%p5, %r15, 0;
	@%p5 bra 	$L__BB1_6;
	shl.b64 	%rd34, %rd71, %r15;
	shr.u64 	%rd35, %rd72, 1;
	xor.b32  	%r24, %r15, 63;
	shr.u64 	%rd36, %rd35, %r24;
	or.b64  	%rd71, %rd34, %rd36;
	ld.local.u64 	%rd37, [%rd1+8];
	shl.b64 	%rd38, %rd72, %r15;
	shr.u64 	%rd39, %rd37, 1;
	shr.u64 	%rd40, %rd39, %r24;
	or.b64  	%rd72, %rd38, %rd40;
$L__BB1_6:
	and.b32  	%r25, %r1, -2147483648;
	shr.u64 	%rd41, %rd71, 62;
	cvt.u32.u64 	%r26, %rd41;
	mov.b64 	{%r27, %r28}, %rd71;
	mov.b64 	{%r29, %r30}, %rd72;
	shf.l.wrap.b32 	%r31, %r30, %r27, 2;
	shf.l.wrap.b32 	%r32, %r27, %r28, 2;
	mov.b64 	%rd42, {%r31, %r32};
	shl.b64 	%rd43, %rd72, 2;
	shr.u64 	%rd44, %rd42, 63;
	cvt.u32.u64 	%r33, %rd44;
	add.s32 	%r34, %r33, %r26;
	setp.eq.s32 	%p6, %r25, 0;
	neg.s32 	%r35, %r34;
	selp.b32 	%r46, %r34, %r35, %p6;
	setp.gt.s64 	%p7, %rd42, -1;
	mov.b64 	%rd45, 0;
	{
	.reg .u32 %r0, %r1, %r2, %r3, %a0, %a1, %a2, %a3, %b0, %b1, %b2, %b3;
	mov.b64 	{%a0,%a1}, %rd45;
	mov.b64 	{%a2,%a3}, %rd45;
	mov.b64 	{%b0,%b1}, %rd43;
	mov.b64 	{%b2,%b3}, %rd42;
	sub.cc.u32 	%r0, %a0, %b0;
	subc.cc.u32 	%r1, %a1, %b1;
	subc.cc.u32 	%r2, %a2, %b2;
	subc.u32 	%r3, %a3, %b3;
	mov.b64 	%rd46, {%r0,%r1};
	mov.b64 	%rd47, {%r2,%r3};
	}
	xor.b32  	%r36, %r25, -2147483648;
	selp.b64 	%rd73, %rd42, %rd47, %p7;
	selp.b64 	%rd14, %rd43, %rd46, %p7;
	selp.b32 	%r17, %r25, %r36, %p7;
	clz.b64 	%r37, %rd73;
	cvt.u64.u32 	%rd15, %r37;
	setp.eq.s32 	%p8, %r37, 0;
	@%p8 bra 	$L__BB1_8;
	cvt.u32.u64 	%r38, %rd15;
	and.b32  	%r39, %r38, 63;
	shl.b64 	%rd48, %rd73, %r39;
	shr.u64 	%rd49, %rd14, 1;
	not.b32 	%r40, %r38;
	and.b32  	%r41, %r40, 63;
	shr.u64 	%rd50, %rd49, %r41;
	or.b64  	%rd73, %rd48, %rd50;
$L__BB1_8:
	mov.b64 	%rd51, -3958705157555305931;
	{
	.reg .u32 %r0, %r1, %r2, %r3, %alo, %ahi, %blo, %bhi;
	mov.b64 	{%alo,%ahi}, %rd73;
	mov.b64 	{%blo,%bhi}, %rd51;
	mul.lo.u32 	%r0, %alo, %blo;
	mul.hi.u32 	%r1, %alo, %blo;
	mad.lo.cc.u32 	%r1, %alo, %bhi, %r1;
	madc.hi.u32 	%r2, %alo, %bhi, 0;
	mad.lo.cc.u32 	%r1, %ahi, %blo, %r1;
	madc.hi.cc.u32 	%r2, %ahi, %blo, %r2;
	madc.hi.u32 	%r3, %ahi, %bhi, 0;
	mad.lo.cc.u32 	%r2, %ahi, %bhi, %r2;
	addc.u32 	%r3, %r3, 0;
	mov.b64 	%rd52, {%r0,%r1};
	mov.b64 	%rd53, {%r2,%r3};
	}
	setp.gt.s64 	%p9, %rd53, 0;
	{
	.reg .u32 %r0, %r1, %r2, %r3, %a0, %a1, %a2, %a3, %b0, %b1, %b2, %b3;
	mov.b64 	{%a0,%a1}, %rd52;
	mov.b64 	{%a2,%a3}, %rd53;
	mov.b64 	{%b0,%b1}, %rd52;
	mov.b64 	{%b2,%b3}, %rd53;
	add.cc.u32 	%r0, %a0, %b0;
	addc.cc.u32 	%r1, %a1, %b1;
	addc.cc.u32 	%r2, %a2, %b2;
	addc.u32 	%r3, %a3, %b3;
	mov.b64 	%rd54, {%r0,%r1};
	mov.b64 	%rd55, {%r2,%r3};
	}
	selp.b64 	%rd56, %rd55, %rd53, %p9;
	selp.s64 	%rd57, -1, 0, %p9;
	sub.s64 	%rd58, %rd57, %rd15;
	cvt.u64.u32 	%rd59, %r17;
	shl.b64 	%rd60, %rd59, 32;
	add.s64 	%rd61, %rd56, 1;
	shr.u64 	%rd62, %rd61, 10;
	add.s64 	%rd63, %rd62, 1;
	shr.u64 	%rd64, %rd63, 1;
	shl.b64 	%rd65, %rd58, 52;
	add.s64 	%rd66, %rd65, %rd64;
	add.s64 	%rd67, %rd66, 4602678819172646912;
	or.b64  	%rd68, %rd67, %rd60;
	mov.b64 	%fd4, %rd68;
$L__BB1_9:
	st.param.f64 	[func_retval0], %fd4;
	st.param.b32 	[func_retval0+8], %r46;
	ret;

}


// ===== COMPILED SASS (sm_100) =====

	.target	sm_100

	.elftype	@"ET_EXEC"


//--------------------- .note.nv.tkinfo           --------------------------
	.section	.note.nv.tkinfo,"",@"SHT_NOTE"
	.sectionflags	@"SHF_NOTE_NV_TKINFO"
	.tkinfo
        /*0018*/ 	.word	0x00000002
        /*0030*/ 	.string	""
        /*0030*/ 	.string	"ptxas"
        /*0030*/ 	.string	"Cuda compilation tools, release 13.0, V13.0.88"
        /*0030*/ 	.string	"Build cuda_13.0.r13.0/compiler.36424714_0"
        /*0030*/ 	.string	"-arch sm_100 -m 64 "



//--------------------- .note.nv.cuinfo           --------------------------
	.section	.note.nv.cuinfo,"",@"SHT_NOTE"
	.sectionflags	@"SHF_NOTE_NV_CUINFO"
        /*0018*/ 	.short	0x0002
        /*001a*/ 	.short	0x0064
        /*001c*/ 	.short	0x0082
	.zero		2


//--------------------- .nv.info                  --------------------------
	.section	.nv.info,"",@"SHT_CUDA_INFO"
	.align	4


	//----- nvinfo : EIATTR_REGCOUNT
	.align		4
        /*0000*/ 	.byte	0x04, 0x2f
        /*0002*/ 	.short	(.L_6 - .L_5)
	.align		4
.L_5:
        /*0004*/ 	.word	index@(_Z15evaluate_kernelPPKdPdPS2_i)
        /*0008*/ 	.word	0x00000040


	//----- nvinfo : EIATTR_FRAME_SIZE
	.align		4
.L_6:
        /*000c*/ 	.byte	0x04, 0x11
        /*000e*/ 	.short	(.L_8 - .L_7)
	.align		4
.L_7:
        /*0010*/ 	.word	index@($_Z15evaluate_kernelPPKdPdPS2_i$__internal_trig_reduction_slowpathd)
        /*0014*/ 	.word	0x00000028


	//----- nvinfo : EIATTR_FRAME_SIZE
	.align		4
.L_8:
        /*0018*/ 	.byte	0x04, 0x11
        /*001a*/ 	.short	(.L_10 - .L_9)
	.align		4
.L_9:
        /*001c*/ 	.word	index@(_Z15evaluate_kernelPPKdPdPS2_i)
        /*0020*/ 	.word	0x00000028


	//----- nvinfo : EIATTR_MIN_STACK_SIZE
	.align		4
.L_10:
        /*0024*/ 	.byte	0x04, 0x12
        /*0026*/ 	.short	(.L_12 - .L_11)
	.align		4
.L_11:
        /*0028*/ 	.word	index@(_Z15evaluate_kernelPPKdPdPS2_i)
        /*002c*/ 	.word	0x00000028
.L_12:


//--------------------- .nv.compat                --------------------------
	.section	.nv.compat,"",@"SHT_CUDA_COMPAT_INFO"
	.align	4
        /*0000*/ 	.byte	0x02, 0x09, 0x00, 0x00, 0x02, 0x02, 0x01, 0x00, 0x02, 0x05, 0x05, 0x00, 0x03, 0x07, 0x01, 0x01
        /*0010*/ 	.byte	0x02, 0x03, 0x00, 0x00, 0x02, 0x06, 0x01, 0x00, 0x04, 0x0b, 0x08, 0x00, 0x01, 0x00, 0x00, 0x00
        /*0020*/ 	.byte	0x00, 0x00, 0x00, 0x00


//--------------------- .nv.info._Z15evaluate_kernelPPKdPdPS2_i --------------------------
	.section	.nv.info._Z15evaluate_kernelPPKdPdPS2_i,"",@"SHT_CUDA_INFO"
	.sectionflags	@""
	.align	4


	//----- nvinfo : EIATTR_CUDA_API_VERSION
	.align		4
        /*0000*/ 	.byte	0x04, 0x37
        /*0002*/ 	.short	(.L_14 - .L_13)
.L_13:
        /*0004*/ 	.word	0x00000082


	//----- nvinfo : EIATTR_KPARAM_INFO
	.align		4
.L_14:
        /*0008*/ 	.byte	0x04, 0x17
        /*000a*/ 	.short	(.L_16 - .L_15)
.L_15:
        /*000c*/ 	.word	0x00000000
        /*0010*/ 	.short	0x0003
        /*0012*/ 	.short	0x0018
        /*0014*/ 	.byte	0x00, 0xf0, 0x11, 0x00


	//----- nvinfo : EIATTR_KPARAM_INFO
	.align		4
.L_16:
        /*0018*/ 	.byte	0x04, 0x17
        /*001a*/ 	.short	(.L_18 - .L_17)
.L_17:
        /*001c*/ 	.word	0x00000000
        /*0020*/ 	.short	0x0002
        /*0022*/ 	.short	0x0010
        /*0024*/ 	.byte	0x00, 0xf5, 0x21, 0x00


	//----- nvinfo : EIATTR_KPARAM_INFO
	.align		4
.L_18:
        /*0028*/ 	.byte	0x04, 0x17
        /*002a*/ 	.short	(.L_20 - .L_19)
.L_19:
        /*002c*/ 	.word	0x00000000
        /*0030*/ 	.short	0x0001
        /*0032*/ 	.short	0x0008
        /*0034*/ 	.byte	0x00, 0xf5, 0x21, 0x00


	//----- nvinfo : EIATTR_KPARAM_INFO
	.align		4
.L_20:
        /*0038*/ 	.byte	0x04, 0x17
        /*003a*/ 	.short	(.L_22 - .L_21)
.L_21:
        /*003c*/ 	.word	0x00000000
        /*0040*/ 	.short	0x0000
        /*0042*/ 	.short	0x0000
        /*0044*/ 	.byte	0x00, 0xf5, 0x21, 0x00


	//----- nvinfo : EIATTR_SPARSE_MMA_MASK
	.align		4
.L_22:
        /*0048*/ 	.byte	0x03, 0x50
        /*004a*/ 	.short	0x0000


	//----- nvinfo : EIATTR_MAXREG_COUNT
	.align		4
        /*004c*/ 	.byte	0x03, 0x1b
        /*004e*/ 	.short	0x00ff


	//----- nvinfo : EIATTR_MERCURY_ISA_VERSION
	.align		4
        /*0050*/ 	.byte	0x03, 0x5f
        /*0052*/ 	.short	0x0101


	//----- nvinfo : EIATTR_VRC_CTA_INIT_COUNT
	.align		4
        /*0054*/ 	.byte	0x02, 0x4a
	.zero		1
	.zero		1


	//----- nvinfo : EIATTR_EXIT_INSTR_OFFSETS
	.align		4
        /*0058*/ 	.byte	0x04, 0x1c
        /*005a*/ 	.short	(.L_24 - .L_23)


	//   ....[0]....
.L_23:
        /*005c*/ 	.word	0x00000080


	//   ....[1]....
        /*0060*/ 	.word	0x00003260


	//----- nvinfo : EIATTR_CRS_STACK_SIZE
	.align		4
.L_24:
        /*0064*/ 	.byte	0x04, 0x1e
        /*0066*/ 	.short	(.L_26 - .L_25)
.L_25:
        /*0068*/ 	.word	0x00000000


	//----- nvinfo : EIATTR_CBANK_PARAM_SIZE
	.align		4
.L_26:
        /*006c*/ 	.byte	0x03, 0x19
        /*006e*/ 	.short	0x001c


	//----- nvinfo : EIATTR_PARAM_CBANK
	.align		4
        /*0070*/ 	.byte	0x04, 0x0a
        /*0072*/ 	.short	(.L_28 - .L_27)
	.align		4
.L_27:
        /*0074*/ 	.word	index@(.nv.constant0._Z15evaluate_kernelPPKdPdPS2_i)
        /*0078*/ 	.short	0x0380
        /*007a*/ 	.short	0x001c


	//----- nvinfo : EIATTR_SW_WAR
	.align		4
.L_28:
        /*007c*/ 	.byte	0x04, 0x36
        /*007e*/ 	.short	(.L_30 - .L_29)
.L_29:
        /*0080*/ 	.word	0x00000008
.L_30:


//--------------------- .nv.callgraph             --------------------------
	.section	.nv.callgraph,"",@"SHT_CUDA_CALLGRAPH"
	.align	4
	.sectionentsize	8
	.align		4
        /*0000*/ 	.word	0x00000000
	.align		4
        /*0004*/ 	.word	0xffffffff
	.align		4
        /*0008*/ 	.word	0x00000000
	.align		4
        /*000c*/ 	.word	0xfffffffe
	.align		4
        /*0010*/ 	.word	0x00000000
	.align		4
        /*0014*/ 	.word	0xfffffffd
	.align		4
        /*0018*/ 	.word	0x00000000
	.align		4
        /*001c*/ 	.word	0xfffffffc


//--------------------- .nv.constant3             --------------------------
	.section	.nv.constant3,"a",@progbits
	.align	4
.nv.constant3:
	.type		nnz_in,@object
	.size		nnz_in,(nnz_out - nnz_in)
nnz_in:
        /*0000*/ 	.byte	0x13, 0x00, 0x00, 0x00, 0x12, 0x00, 0x00, 0x00
	.type		nnz_out,@object
	.size		nnz_out,(n_w - nnz_out)
nnz_out:
        /*0008*/ 	.byte	0x03, 0x00, 0x00, 0x00
	.type		n_w,@object
	.size		n_w,(.L_2 - n_w)
n_w:
        /*000c*/ 	.byte	0x28, 0x00, 0x00, 0x00
.L_2:


//--------------------- .nv.constant4             --------------------------
	.section	.nv.constant4,"a",@progbits
	.align	8
	.align		8
.nv.constant4:
        /*0000*/ 	.dword	__cudart_i2opi_d
	.align		8
        /*0008*/ 	.dword	__cudart_sin_cos_coeffs


//--------------------- .text._Z15evaluate_kernelPPKdPdPS2_i --------------------------
	.section	.text._Z15evaluate_kernelPPKdPdPS2_i,"ax",@progbits
	.align	128
        .global         _Z15evaluate_kernelPPKdPdPS2_i
        .type           _Z15evaluate_kernelPPKdPdPS2_i,@function
        .size           _Z15evaluate_kernelPPKdPdPS2_i,(.L_x_26 - _Z15evaluate_kernelPPKdPdPS2_i)
        .other          _Z15evaluate_kernelPPKdPdPS2_i,@"STO_CUDA_ENTRY STV_DEFAULT"
_Z15evaluate_kernelPPKdPdPS2_i:
.text._Z15evaluate_kernelPPKdPdPS2_i:
[----:B------:R-:W0:Y:S01]  /*0000*/  LDC R1, c[0x0][0x37c] ;  /* 0x0000df00ff017b82 */ /* 0x000e220000000800 */
[----:B------:R-:W1:Y:S07]  /*0010*/  S2R R3, SR_TID.X ;  /* 0x0000000000037919 */ /* 0x000e6e0000002100 */
[----:B------:R-:W1:Y:S01]  /*0020*/  S2UR UR4, SR_CTAID.X ;  /* 0x00000000000479c3 */ /* 0x000e620000002500 */
[----:B------:R-:W2:Y:S01]  /*0030*/  LDCU UR5, c[0x0][0x398] ;  /* 0x00007300ff0577ac */ /* 0x000ea20008000800 */
[----:B0-----:R-:W-:-:S06]  /*0040*/  VIADD R1, R1, 0xffffffd8 ;  /* 0xffffffd801017836 */ /* 0x001fcc0000000000 */
[----:B------:R-:W1:Y:S02]  /*0050*/  LDC R0, c[0x0][0x360] ;  /* 0x0000d800ff007b82 */ /* 0x000e640000000800 */
[----:B-1----:R-:W-:-:S05]  /*0060*/  IMAD R0, R0, UR4, R3 ;  /* 0x0000000400007c24 */ /* 0x002fca000f8e0203 */
[----:B--2---:R-:W-:-:S13]  /*0070*/  ISETP.GE.AND P0, PT, R0, UR5, PT ;  /* 0x0000000500007c0c */ /* 0x004fda000bf06270 */
[----:B------:R-:W-:Y:S05]  /*0080*/  @P0 EXIT ;  /* 0x000000000000094d */ /* 0x000fea0003800000 */
[----:B------:R-:W0:Y:S01]  /*0090*/  LDC.64 R22, c[0x0][0x388] ;  /* 0x0000e200ff167b82 */ /* 0x000e220000000a00 */
[----:B------:R-:W1:Y:S01]  /*00a0*/  LDCU UR6, c[0x3][0xc] ;  /* 0x00c00180ff0677ac */ /* 0x000e620008000800 */
[----:B------:R-:W-:Y:S02]  /*00b0*/  IMAD.MOV.U32 R8, RZ, RZ, 0x0 ;  /* 0x00000000ff087424 */ /* 0x000fe400078e00ff */
[----:B------:R-:W-:Y:S01]  /*00c0*/  IMAD.MOV.U32 R9, RZ, RZ, 0x3ff00000 ;  /* 0x3ff00000ff097424 */ /* 0x000fe200078e00ff */
[----:B------:R-:W2:Y:S03]  /*00d0*/  LDCU.64 UR4, c[0x0][0x358] ;  /* 0x00006b00ff0477ac */ /* 0x000ea60008000a00 */
[----:B------:R-:W3:Y:S01]  /*00e0*/  LDC.64 R4, c[0x0][0x380] ;  /* 0x0000e000ff047b82 */ /* 0x000ee20000000a00 */
[----:B-1----:R-:W-:Y:S01]  /*00f0*/  IMAD R3, R0, UR6, RZ ;  /* 0x0000000600037c24 */ /* 0x002fe2000f8e02ff */
[----:B------:R-:W1:Y:S03]  /*0100*/  LDCU UR6, c[0x3][URZ] ;  /* 0x00c00000ff0677ac */ /* 0x000e660008000800 */
[----:B0-----:R-:W-:-:S05]  /*0110*/  IMAD.WIDE R22, R3, 0x8, R22 ;  /* 0x0000000803167825 */ /* 0x001fca00078e0216 */
[----:B--2---:R0:W-:Y:S04]  /*0120*/  STG.E.64 desc[UR4][R22.64], R8 ;  /* 0x0000000816007986 */ /* 0x0041e8000c101b04 */
[----:B---3--:R-:W2:Y:S01]  /*0130*/  LDG.E.64 R2, desc[UR4][R4.64] ;  /* 0x0000000404027981 */ /* 0x008ea2000c1e1b00 */
[----:B-1----:R-:W-:-:S04]  /*0140*/  IMAD R0, R0, UR6, RZ ;  /* 0x0000000600007c24 */ /* 0x002fc8000f8e02ff */
[----:B--2---:R-:W-:-:S05]  /*0150*/  IMAD.WIDE R2, R0, 0x8, R2 ;  /* 0x0000000800027825 */ /* 0x004fca00078e0202 */
[----:B------:R-:W2:Y:S02]  /*0160*/  LD.E.64 R20, desc[UR4][R2.64+0x20] ;  /* 0x0000200402147980 */ /* 0x000ea4000c101b00 */
[C---:B--2---:R-:W-:Y:S02]  /*0170*/  DADD R36, R20.reuse, R20 ;  /* 0x0000000014247229 */ /* 0x044fe40000000014 */
[----:B------:R1:W-:Y:S05]  /*0180*/  STG.E.64 desc[UR4][R22.64+0x8], R20 ;  /* 0x0000081416007986 */ /* 0x0003ea000c101b04 */
[----:B------:R1:W-:Y:S01]  /*0190*/  STG.E.64 desc[UR4][R22.64+0x10], R36 ;  /* 0x0000102416007986 */ /* 0x0003e2000c101b04 */
[----:B------:R-:W-:-:S07]  /*01a0*/  DMUL R6, R20, R36 ;  /* 0x0000002414067228 */ /* 0x000fce0000000000 */
[----:B------:R1:W-:Y:S04]  /*01b0*/  STG.E.64 desc[UR4][R22.64+0x18], R6 ;  /* 0x0000180616007986 */ /* 0x0003e8000c101b04 */
[----:B0-----:R-:W2:Y:S02]  /*01c0*/  LDG.E.64 R8, desc[UR4][R4.64] ;  /* 0x0000000404087981 */ /* 0x001ea4000c1e1b00 */
[----:B--2---:R-:W-:-:S06]  /*01d0*/  IMAD.WIDE R8, R0, 0x8, R8 ;  /* 0x0000000800087825 */ /* 0x004fcc00078e0208 */
[----:B------:R-:W2:Y:S02]  /*01e0*/  LD.E.64 R8, desc[UR4][R8.64+0x28] ;  /* 0x0000280408087980 */ /* 0x000ea4000c101b00 */
[----:B--2---:R-:W-:-:S07]  /*01f0*/  DADD R18, R8, R8 ;  /* 0x0000000008127229 */ /* 0x004fce0000000008 */
[----:B------:R1:W-:Y:S01]  /*0200*/  STG.E.64 desc[UR4][R22.64+0x28], R18 ;  /* 0x0000281216007986 */ /* 0x0003e2000c101b04 */
[----:B------:R-:W-:-:S07]  /*0210*/  DMUL R16, R8, R18 ;  /* 0x0000001208107228 */ /* 0x000fce0000000000 */
[----:B------:R1:W-:Y:S01]  /*0220*/  STG.E.64 desc[UR4][R22.64+0x20], R16 ;  /* 0x0000201016007986 */ /* 0x0003e2000c101b04 */
[----:B------:R-:W-:-:S08]  /*0230*/  DADD R14, R6, R16 ;  /* 0x00000000060e7229 */ /* 0x000fd00000000010 */
[----:B------:R-:W-:-:S07]  /*0240*/  DADD R14, -R14, 1 ;  /* 0x3ff000000e0e7429 */ /* 0x000fce0000000100 */
[----:B------:R1:W-:Y:S04]  /*0250*/  STG.E.64 desc[UR4][R22.64+0x30], R14 ;  /* 0x0000300e16007986 */ /* 0x0003e8000c101b04 */
[----:B------:R-:W2:Y:S02]  /*0260*/  LDG.E.64 R2, desc[UR4][R4.64] ;  /* 0x0000000404027981 */ /* 0x000ea4000c1e1b00 */
[----:B--2---:R-:W-:-:S06]  /*0270*/  IMAD.WIDE R12, R0, 0x8, R2 ;  /* 0x00000008000c7825 */ /* 0x004fcc00078e0202 */
[----:B------:R-:W2:Y:S01]  /*0280*/  LD.E.64 R12, desc[UR4][R12.64+0x70] ;  /* 0x000070040c0c7980 */ /* 0x000ea2000c101b00 */
[----:B------:R-:W-:Y:S03]  /*0290*/  BSSY.RECONVERGENT B0, `(.L_x_0) ;  /* 0x000001e000007945 */ /* 0x000fe60003800200 */
[----:B--2---:R1:W-:Y:S01]  /*02a0*/  STG.E.64 desc[UR4][R22.64+0x38], R12 ;  /* 0x0000380c16007986 */ /* 0x0043e2000c101b04 */
[----:B------:R-:W-:-:S14]  /*02b0*/  DSETP.NEU.AND P0, PT, |R12|, +INF , PT ;  /* 0x7ff000000c00742a */ /* 0x000fdc0003f0d200 */
[----:B------:R-:W-:Y:S01]  /*02c0*/  @!P0 DMUL R44, RZ, R12 ;  /* 0x0000000cff2c8228 */ /* 0x000fe20000000000 */
[----:B------:R-:W-:Y:S01]  /*02d0*/  @!P0 IMAD.MOV.U32 R2, RZ, RZ, 0x1 ;  /* 0x00000001ff028424 */ /* 0x000fe200078e00ff */
[----:B-1----:R-:W-:Y:S09]  /*02e0*/  @!P0 BRA `(.L_x_1) ;  /* 0x0000000000608947 */ /* 0x002ff20003800000 */
[----:B------:R-:W-:Y:S01]  /*02f0*/  UMOV UR6, 0x6dc9c883 ;  /* 0x6dc9c88300067882 */ /* 0x000fe20000000000 */
[----:B------:R-:W-:Y:S01]  /*0300*/  UMOV UR7, 0x3fe45f30 ;  /* 0x3fe45f3000077882 */ /* 0x000fe20000000000 */
[C---:B------:R-:W-:Y:S01]  /*0310*/  DSETP.GE.AND P0, PT, |R12|.reuse, 2.14748364800000000000e+09, PT ;  /* 0x41e000000c00742a */ /* 0x040fe20003f06200 */
[----:B------:R-:W-:Y:S01]  /*0320*/  BSSY.RECONVERGENT B1, `(.L_x_2) ;  /* 0x0000013000017945 */ /* 0x000fe20003800200 */
[----:B------:R-:W-:Y:S01]  /*0330*/  DMUL R2, R12, UR6 ;  /* 0x000000060c027c28 */ /* 0x000fe20008000000 */
[----:B------:R-:W-:Y:S01]  /*0340*/  UMOV UR6, 0x54442d18 ;  /* 0x54442d1800067882 */ /* 0x000fe20000000000 */
[----:B------:R-:W-:-:S08]  /*0350*/  UMOV UR7, 0x3ff921fb ;  /* 0x3ff921fb00077882 */ /* 0x000fd00000000000 */
[----:B------:R-:W0:Y:S08]  /*0360*/  F2I.F64 R2, R2 ;  /* 0x0000000200027311 */ /* 0x000e300000301100 */
[----:B0-----:R-:W0:Y:S02]  /*0370*/  I2F.F64 R44, R2 ;  /* 0x00000002002c7312 */ /* 0x001e240000201c00 */
[----:B0-----:R-:W-:Y:S01]  /*0380*/  DFMA R4, R44, -UR6, R12 ;  /* 0x800000062c047c2b */ /* 0x001fe2000800000c */
[----:B------:R-:W-:Y:S01]  /*0390*/  UMOV UR6, 0x33145c00 ;  /* 0x33145c0000067882 */ /* 0x000fe20000000000 */
[----:B------:R-:W-:-:S06]  /*03a0*/  UMOV UR7, 0x3c91a626 ;  /* 0x3c91a62600077882 */ /* 0x000fcc0000000000 */
[----:B------:R-:W-:Y:S01]  /*03b0*/  DFMA R4, R44, -UR6, R4 ;  /* 0x800000062c047c2b */ /* 0x000fe20008000004 */
[----:B------:R-:W-:Y:S01]  /*03c0*/  UMOV UR6, 0x252049c0 ;  /* 0x252049c000067882 */ /* 0x000fe20000000000 */
[----:B------:R-:W-:-:S06]  /*03d0*/  UMOV UR7, 0x397b839a ;  /* 0x397b839a00077882 */ /* 0x000fcc0000000000 */
[----:B------:R-:W-:Y:S01]  /*03e0*/  DFMA R44, R44, -UR6, R4 ;  /* 0x800000062c2c7c2b */ /* 0x000fe20008000004 */
[----:B------:R-:W-:Y:S10]  /*03f0*/  @!P0 BRA `(.L_x_3) ;  /* 0x0000000000148947 */ /* 0x000ff40003800000 */
[----:B------:R-:W-:Y:S01]  /*0400*/  IMAD.MOV.U32 R44, RZ, RZ, R12 ;  /* 0x000000ffff2c7224 */ /* 0x000fe200078e000c */
[----:B------:R-:W-:Y:S01]  /*0410*/  MOV R24, 0x440 ;  /* 0x0000044000187802 */ /* 0x000fe20000000f00 */
[----:B------:R-:W-:-:S07]  /*0420*/  IMAD.MOV.U32 R25, RZ, RZ, R13 ;  /* 0x000000ffff197224 */ /* 0x000fce00078e000d */
[----:B------:R-:W-:Y:S05]  /*0430*/  CALL.REL.NOINC `($_Z15evaluate_kernelPPKdPdPS2_i$__internal_trig_reduction_slowpathd) ;  /* 0x0000002c008c7944 */ /* 0x000fea0003c00000 */
[----:B------:R-:W-:-:S07]  /*0440*/  IMAD.MOV.U32 R2, RZ, RZ, R32 ;  /* 0x000000ffff027224 */ /* 0x000fce00078e0020 */
.L_x_3:
[----:B------:R-:W-:Y:S05]  /*0450*/  BSYNC.RECONVERGENT B1 ;  /* 0x0000000000017941 */ /* 0x000fea0003800200 */
.L_x_2:
[----:B------:R-:W-:-:S07]  /*0460*/  VIADD R2, R2, 0x1 ;  /* 0x0000000102027836 */ /* 0x000fce0000000000 */
.L_x_1:
[----:B------:R-:W-:Y:S05]  /*0470*/  BSYNC.RECONVERGENT B0 ;  /* 0x0000000000007941 */ /* 0x000fea0003800200 */
.L_x_0:
[----:B------:R-:W0:Y:S01]  /*0480*/  LDCU.64 UR6, c[0x4][0x8] ;  /* 0x01000100ff0677ac */ /* 0x000e220008000a00 */
[----:B------:R-:W-:-:S05]  /*0490*/  IMAD.SHL.U32 R3, R2, 0x40, RZ ;  /* 0x0000004002037824 */ /* 0x000fca00078e00ff */
[----:B------:R-:W-:-:S04]  /*04a0*/  LOP3.LUT R3, R3, 0x40, RZ, 0xc0, !PT ;  /* 0x0000004003037812 */ /* 0x000fc800078ec0ff */
[----:B0-----:R-:W-:-:S05]  /*04b0*/  IADD3 R28, P0, PT, R3, UR6, RZ ;  /* 0x00000006031c7c10 */ /* 0x001fca000ff1e0ff */
[----:B------:R-:W-:-:S05]  /*04c0*/  IMAD.X R29, RZ, RZ, UR7, P0 ;  /* 0x00000007ff1d7e24 */ /* 0x000fca00080e06ff */
[----:B------:R-:W2:Y:S04]  /*04d0*/  LDG.E.128.CONSTANT R8, desc[UR4][R28.64] ;  /* 0x000000041c087981 */ /* 0x000ea8000c1e9d00 */
[----:B------:R-:W3:Y:S04]  /*04e0*/  LDG.E.128.CONSTANT R4, desc[UR4][R28.64+0x10] ;  /* 0x000010041c047981 */ /* 0x000ee8000c1e9d00 */
[----:B------:R-:W4:Y:S01]  /*04f0*/  LDG.E.128.CONSTANT R24, desc[UR4][R28.64+0x20] ;  /* 0x000020041c187981 */ /* 0x000f22000c1e9d00 */
[----:B------:R-:W-:Y:S01]  /*0500*/  LOP3.LUT R3, R2, 0x1, RZ, 0xc0, !PT ;  /* 0x0000000102037812 */ /* 0x000fe200078ec0ff */
[----:B------:R-:W-:Y:S01]  /*0510*/  IMAD.MOV.U32 R32, RZ, RZ, 0x20fd8164 ;  /* 0x20fd8164ff207424 */ /* 0x000fe200078e00ff */
[----:B------:R-:W-:-:S02]  /*0520*/  DMUL R30, R44, R44 ;  /* 0x0000002c2c1e7228 */ /* 0x000fc40000000000 */
[----:B------:R-:W-:Y:S01]  /*0530*/  ISETP.NE.U32.AND P0, PT, R3, 0x1, PT ;  /* 0x000000010300780c */ /* 0x000fe20003f05070 */
[----:B------:R-:W-:-:S03]  /*0540*/  IMAD.MOV.U32 R3, RZ, RZ, 0x3da8ff83 ;  /* 0x3da8ff83ff037424 */ /* 0x000fc600078e00ff */
[----:B------:R-:W-:Y:S02]  /*0550*/  FSEL R32, R32, -8.06006814911005101289e+34, !P0 ;  /* 0xf9785eba20207808 */ /* 0x000fe40004000000 */
[----:B------:R-:W-:-:S06]  /*0560*/  FSEL R33, -R3, 0.11223486810922622681, !P0 ;  /* 0x3de5db6503217808 */ /* 0x000fcc0004000100 */
[----:B--2---:R-:W-:-:S08]  /*0570*/  DFMA R8, R30, R32, R8 ;  /* 0x000000201e08722b */ /* 0x004fd00000000008 */
[----:B------:R-:W-:-:S08]  /*0580*/  DFMA R8, R30, R8, R10 ;  /* 0x000000081e08722b */ /* 0x000fd0000000000a */
[----:B---3--:R-:W-:-:S08]  /*0590*/  DFMA R4, R30, R8, R4 ;  /* 0x000000081e04722b */ /* 0x008fd00000000004 */
[----:B------:R-:W-:-:S08]  /*05a0*/  DFMA R4, R30, R4, R6 ;  /* 0x000000041e04722b */ /* 0x000fd00000000006 */
[----:B----4-:R-:W-:-:S08]  /*05b0*/  DFMA R4, R30, R4, R24 ;  /* 0x000000041e04722b */ /* 0x010fd00000000018 */
[----:B------:R-:W-:-:S08]  /*05c0*/  DFMA R4, R30, R4, R26 ;  /* 0x000000041e04722b */ /* 0x000fd0000000001a */
[----:B------:R-:W-:Y:S02]  /*05d0*/  DFMA R44, R4, R44, R44 ;  /* 0x0000002c042c722b */ /* 0x000fe4000000002c */
[----:B------:R-:W-:Y:S01]  /*05e0*/  DFMA R4, R30, R4, 1 ;  /* 0x3ff000001e04742b */ /* 0x000fe20000000004 */
[----:B------:R-:W0:Y:S09]  /*05f0*/  LDC.64 R30, c[0x0][0x380] ;  /* 0x0000e000ff1e7b82 */ /* 0x000e320000000a00 */
[----:B------:R-:W-:-:S02]  /*0600*/  FSEL R6, R4, R44, !P0 ;  /* 0x0000002c04067208 */ /* 0x000fc40004000000 */
[----:B------:R-:W-:Y:S02]  /*0610*/  FSEL R7, R5, R45, !P0 ;  /* 0x0000002d05077208 */ /* 0x000fe40004000000 */
[----:B------:R-:W-:-:S04]  /*0620*/  LOP3.LUT P0, RZ, R2, 0x2, RZ, 0xc0, !PT ;  /* 0x0000000202ff7812 */ /* 0x000fc8000780c0ff */
[----:B------:R-:W-:-:S10]  /*0630*/  DADD R4, RZ, -R6 ;  /* 0x00000000ff047229 */ /* 0x000fd40000000806 */
[----:B------:R-:W-:Y:S02]  /*0640*/  FSEL R10, R6, R4, !P0 ;  /* 0x00000004060a7208 */ /* 0x000fe40004000000 */
[----:B------:R-:W-:-:S05]  /*0650*/  FSEL R11, R7, R5, !P0 ;  /* 0x00000005070b7208 */ /* 0x000fca0004000000 */
[----:B------:R1:W-:Y:S01]  /*0660*/  STG.E.64 desc[UR4][R22.64+0x40], R10 ;  /* 0x0000400a16007986 */ /* 0x0003e2000c101b04 */
[----:B------:R-:W-:-:S07]  /*0670*/  DMUL R8, R14, R10 ;  /* 0x0000000a0e087228 */ /* 0x000fce0000000000 */
[----:B------:R1:W-:Y:S04]  /*0680*/  STG.E.64 desc[UR4][R22.64+0x48], R8 ;  /* 0x0000480816007986 */ /* 0x0003e8000c101b04 */
[----:B0-----:R-:W2:Y:S02]  /*0690*/  LDG.E.64 R2, desc[UR4][R30.64] ;  /* 0x000000041e027981 */ /* 0x001ea4000c1e1b00 */
[----:B--2---:R-:W-:-:S06]  /*06a0*/  IMAD.WIDE R6, R0, 0x8, R2 ;  /* 0x0000000800067825 */ /* 0x004fcc00078e0202 */
[----:B------:R-:W2:Y:S02]  /*06b0*/  LD.E.64 R6, desc[UR4][R6.64+0x18] ;  /* 0x0000180406067980 */ /* 0x000ea4000c101b00 */
[----:B--2---:R-:W-:Y:S02]  /*06c0*/  DMUL R24, R18, R6 ;  /* 0x0000000612187228 */ /* 0x004fe40000000000 */
[----:B------:R1:W-:Y:S05]  /*06d0*/  STG.E.64 desc[UR4][R22.64+0x50], R6 ;  /* 0x0000500616007986 */ /* 0x0003ea000c101b04 */
[----:B------:R1:W-:Y:S04]  /*06e0*/  STG.E.64 desc[UR4][R22.64+0x58], R24 ;  /* 0x0000581816007986 */ /* 0x0003e8000c101b04 */
[----:B------:R-:W2:Y:S02]  /*06f0*/  LDG.E.64 R2, desc[UR4][R30.64] ;  /* 0x000000041e027981 */ /* 0x000ea4000c1e1b00 */
[----:B--2---:R-:W-:-:S06]  /*0700*/  IMAD.WIDE R4, R0, 0x8, R2 ;  /* 0x0000000800047825 */ /* 0x004fcc00078e0202 */
[----:B------:R-:W2:Y:S02]  /*0710*/  LD.E.64 R4, desc[UR4][R4.64+0x30] ;  /* 0x0000300404047980 */ /* 0x000ea4000c101b00 */
[----:B--2---:R-:W-:Y:S02]  /*0720*/  DMUL R26, R36, R4 ;  /* 0x00000004241a7228 */ /* 0x004fe40000000000 */
[----:B------:R1:W-:Y:S05]  /*0730*/  STG.E.64 desc[UR4][R22.64+0x60], R4 ;  /* 0x0000600416007986 */ /* 0x0003ea000c101b04 */
[----:B------:R1:W-:Y:S01]  /*0740*/  STG.E.64 desc[UR4][R22.64+0x68], R26 ;  /* 0x0000681a16007986 */ /* 0x0003e2000c101b04 */
[----:B------:R-:W-:-:S07]  /*0750*/  DADD R2, R24, R26 ;  /* 0x0000000018027229 */ /* 0x000fce000000001a */
[----:B------:R1:W-:Y:S04]  /*0760*/  STG.E.64 desc[UR4][R22.64+0x70], R2 ;  /* 0x0000700216007986 */ /* 0x0003e8000c101b04 */
[----:B------:R-:W2:Y:S02]  /*0770*/  LDG.E.64 R28, desc[UR4][R30.64] ;  /* 0x000000041e1c7981 */ /* 0x000ea4000c1e1b00 */
[----:B--2---:R-:W-:-:S05]  /*0780*/  IMAD.WIDE R28, R0, 0x8, R28 ;  /* 0x00000008001c7825 */ /* 0x004fca00078e021c */
[----:B------:R-:W2:Y:S01]  /*0790*/  LD.E.64 R38, desc[UR4][R28.64+0x68] ;  /* 0x000068041c267980 */ /* 0x000ea2000c101b00 */
[----:B------:R-:W-:Y:S01]  /*07a0*/  BSSY.RECONVERGENT B0, `(.L_x_4) ;  /* 0x000001f000007945 */ /* 0x000fe20003800200 */
[----:B--2---:R-:W-:-:S14]  /*07b0*/  DSETP.NEU.AND P0, PT, |R38|, +INF , PT ;  /* 0x7ff000002600742a */ /* 0x004fdc0003f0d200 */
        /* <DEDUP_REMOVED lines=24> */
[----:B------:R-:W-:Y:S02]  /*0940*/  IMAD.MOV.U32 R24, RZ, RZ, R32 ;  /* 0x000000ffff187224 */ /* 0x000fe400078e0020 */
[----:B------:R-:W-:Y:S02]  /*0950*/  IMAD.MOV.U32 R42, RZ, RZ, R44 ;  /* 0x000000ffff2a7224 */ /* 0x000fe400078e002c */
[----:B------:R-:W-:-:S07]  /*0960*/  IMAD.MOV.U32 R43, RZ, RZ, R45 ;  /* 0x000000ffff2b7224 */ /* 0x000fce00078e002d */
.L_x_7:
[----:B------:R-:W-:Y:S05]  /*0970*/  BSYNC.RECONVERGENT B1 ;  /* 0x0000000000017941 */ /* 0x000fea0003800200 */
.L_x_6:
[----:B------:R-:W-:-:S07]  /*0980*/  VIADD R40, R24, 0x1 ;  /* 0x0000000118287836 */ /* 0x000fce0000000000 */
.L_x_5:
[----:B------:R-:W-:Y:S05]  /*0990*/  BSYNC.RECONVERGENT B0 ;  /* 0x0000000000007941 */ /* 0x000fea0003800200 */
.L_x_4:
        /* <DEDUP_REMOVED lines=10> */
[----:B------:R-:W-:Y:S01]  /*0a40*/  DMUL R44, R42, R42 ;  /* 0x0000002a2a2c7228 */ /* 0x000fe20000000000 */
[----:B------:R-:W-:Y:S01]  /*0a50*/  BSSY.RECONVERGENT B0, `(.L_x_8) ;  /* 0x0000033000007945 */ /* 0x000fe20003800200 */
[----:B------:R-:W-:Y:S01]  /*0a60*/  ISETP.NE.U32.AND P0, PT, R41, 0x1, PT ;  /* 0x000000012900780c */ /* 0x000fe20003f05070 */
[----:B------:R-:W-:-:S03]  /*0a70*/  IMAD.MOV.U32 R41, RZ, RZ, 0x3da8ff83 ;  /* 0x3da8ff83ff297424 */ /* 0x000fc600078e00ff */
[----:B------:R-:W-:Y:S02]  /*0a80*/  FSEL R48, R48, -8.06006814911005101289e+34, !P0 ;  /* 0xf9785eba30307808 */ /* 0x000fe40004000000 */
[----:B------:R-:W-:-:S06]  /*0a90*/  FSEL R49, -R41, 0.11223486810922622681, !P0 ;  /* 0x3de5db6529317808 */ /* 0x000fcc0004000100 */
[----:B--2---:R-:W-:-:S08]  /*0aa0*/  DFMA R24, R44, R48, R24 ;  /* 0x000000302c18722b */ /* 0x004fd00000000018 */
[----:B------:R-:W-:Y:S02]  /*0ab0*/  DFMA R24, R44, R24, R26 ;  /* 0x000000182c18722b */ /* 0x000fe4000000001a */
[----:B------:R-:W-:-:S06]  /*0ac0*/  DMUL R26, R36, R6 ;  /* 0x00000006241a7228 */ /* 0x000fcc0000000000 */
[----:B---3--:R-:W-:Y:S01]  /*0ad0*/  DFMA R24, R44, R24, R28 ;  /* 0x000000182c18722b */ /* 0x008fe2000000001c */
[----:B------:R0:W-:Y:S01]  /*0ae0*/  STG.E.64 desc[UR4][R22.64+0x10], R26 ;  /* 0x0000101a16007986 */ /* 0x0001e2000c101b04 */
[----:B------:R-:W-:-:S06]  /*0af0*/  DMUL R28, R18, R4 ;  /* 0x00000004121c7228 */ /* 0x000fcc0000000000 */
[C---:B------:R-:W-:Y:S01]  /*0b00*/  DFMA R24, R44.reuse, R24, R30 ;  /* 0x000000182c18722b */ /* 0x040fe2000000001e */
[----:B------:R0:W-:Y:S07]  /*0b10*/  STG.E.64 desc[UR4][R22.64+0x90], R28 ;  /* 0x0000901c16007986 */ /* 0x0001ee000c101b04 */
[----:B----4-:R-:W-:-:S08]  /*0b20*/  DFMA R24, R44, R24, R32 ;  /* 0x000000182c18722b */ /* 0x010fd00000000020 */
[----:B------:R-:W-:-:S08]  /*0b30*/  DFMA R24, R44, R24, R34 ;  /* 0x000000182c18722b */ /* 0x000fd00000000022 */
[----:B------:R-:W-:Y:S02]  /*0b40*/  DFMA R42, R24, R42, R42 ;  /* 0x0000002a182a722b */ /* 0x000fe4000000002a */
[----:B------:R-:W-:-:S10]  /*0b50*/  DFMA R24, R44, R24, 1 ;  /* 0x3ff000002c18742b */ /* 0x000fd40000000018 */
[----:B------:R-:W-:Y:S02]  /*0b60*/  FSEL R30, R24, R42, !P0 ;  /* 0x0000002a181e7208 */ /* 0x000fe40004000000 */
[----:B------:R-:W-:Y:S02]  /*0b70*/  FSEL R31, R25, R43, !P0 ;  /* 0x0000002b191f7208 */ /* 0x000fe40004000000 */
[----:B------:R-:W-:Y:S01]  /*0b80*/  LOP3.LUT P0, RZ, R40, 0x2, RZ, 0xc0, !PT ;  /* 0x0000000228ff7812 */ /* 0x000fe2000780c0ff */
[----:B------:R-:W-:-:S03]  /*0b90*/  DADD R40, R26, -R28 ;  /* 0x000000001a287229 */ /* 0x000fc6000000081c */
[----:B------:R-:W-:-:S04]  /*0ba0*/  DADD R24, RZ, -R30 ;  /* 0x00000000ff187229 */ /* 0x000fc8000000081e */
[----:B------:R0:W-:Y:S06]  /*0bb0*/  STG.E.64 desc[UR4][R22.64+0x98], R40 ;  /* 0x0000982816007986 */ /* 0x0001ec000c101b04 */
[----:B------:R-:W-:Y:S02]  /*0bc0*/  FSEL R36, R30, R24, !P0 ;  /* 0x000000181e247208 */ /* 0x000fe40004000000 */
[----:B------:R-:W-:Y:S01]  /*0bd0*/  FSEL R37, R31, R25, !P0 ;  /* 0x000000191f257208 */ /* 0x000fe20004000000 */
[----:B------:R-:W-:-:S04]  /*0be0*/  DSETP.NEU.AND P0, PT, |R38|, +INF , PT ;  /* 0x7ff000002600742a */ /* 0x000fc80003f0d200 */
[----:B------:R0:W-:Y:S10]  /*0bf0*/  STG.E.64 desc[UR4][R22.64+0x80], R36 ;  /* 0x0000802416007986 */ /* 0x0001f4000c101b04 */
[----:B------:R-:W-:Y:S01]  /*0c00*/  @!P0 DMUL R44, RZ, R38 ;  /* 0x00000026ff2c8228 */ /* 0x000fe20000000000 */
[----:B------:R-:W-:Y:S01]  /*0c10*/  @!P0 IMAD.MOV.U32 R42, RZ, RZ, RZ ;  /* 0x000000ffff2a8224 */ /* 0x000fe200078e00ff */
[----:B------:R-:W-:Y:S09]  /*0c20*/  @!P0 BRA `(.L_x_9) ;  /* 0x0000000000548947 */ /* 0x000ff20003800000 */
[----:B------:R-:W-:Y:S01]  /*0c30*/  UMOV UR6, 0x6dc9c883 ;  /* 0x6dc9c88300067882 */ /* 0x000fe20000000000 */
[----:B------:R-:W-:Y:S01]  /*0c40*/  UMOV UR7, 0x3fe45f30 ;  /* 0x3fe45f3000077882 */ /* 0x000fe20000000000 */
[C---:B------:R-:W-:Y:S02]  /*0c50*/  DSETP.GE.AND P0, PT, |R38|.reuse, 2.14748364800000000000e+09, PT ;  /* 0x41e000002600742a */ /* 0x040fe40003f06200 */
[----:B------:R-:W-:Y:S01]  /*0c60*/  DMUL R42, R38, UR6 ;  /* 0x00000006262a7c28 */ /* 0x000fe20008000000 */
[----:B------:R-:W-:Y:S01]  /*0c70*/  UMOV UR6, 0x54442d18 ;  /* 0x54442d1800067882 */ /* 0x000fe20000000000 */
[----:B------:R-:W-:-:S08]  /*0c80*/  UMOV UR7, 0x3ff921fb ;  /* 0x3ff921fb00077882 */ /* 0x000fd00000000000 */
[----:B------:R-:W1:Y:S08]  /*0c90*/  F2I.F64 R42, R42 ;  /* 0x0000002a002a7311 */ /* 0x000e700000301100 */
[----:B-1----:R-:W1:Y:S02]  /*0ca0*/  I2F.F64 R44, R42 ;  /* 0x0000002a002c7312 */ /* 0x002e640000201c00 */
[----:B-1----:R-:W-:Y:S01]  /*0cb0*/  DFMA R24, R44, -UR6, R38 ;  /* 0x800000062c187c2b */ /* 0x002fe20008000026 */
        /* <DEDUP_REMOVED lines=10> */
[----:B0-----:R-:W-:Y:S05]  /*0d60*/  CALL.REL.NOINC `($_Z15evaluate_kernelPPKdPdPS2_i$__internal_trig_reduction_slowpathd) ;  /* 0x0000002400407944 */ /* 0x001fea0003c00000 */
[----:B------:R-:W-:-:S07]  /*0d70*/  IMAD.MOV.U32 R42, RZ, RZ, R32 ;  /* 0x000000ffff2a7224 */ /* 0x000fce00078e0020 */
.L_x_9:
[----:B------:R-:W-:Y:S05]  /*0d80*/  BSYNC.RECONVERGENT B0 ;  /* 0x0000000000007941 */ /* 0x000fea0003800200 */
.L_x_8:
[----:B------:R-:W1:Y:S01]  /*0d90*/  LDCU.64 UR6, c[0x4][0x8] ;  /* 0x01000100ff0677ac */ /* 0x000e620008000a00 */
[----:B------:R-:W-:-:S05]  /*0da0*/  IMAD.SHL.U32 R24, R42, 0x40, RZ ;  /* 0x000000402a187824 */ /* 0x000fca00078e00ff */
[----:B------:R-:W-:-:S04]  /*0db0*/  LOP3.LUT R24, R24, 0x40, RZ, 0xc0, !PT ;  /* 0x0000004018187812 */ /* 0x000fc800078ec0ff */
[----:B-1----:R-:W-:-:S05]  /*0dc0*/  IADD3 R46, P0, PT, R24, UR6, RZ ;  /* 0x00000006182e7c10 */ /* 0x002fca000ff1e0ff */
[----:B------:R-:W-:-:S05]  /*0dd0*/  IMAD.X R47, RZ, RZ, UR7, P0 ;  /* 0x00000007ff2f7e24 */ /* 0x000fca00080e06ff */
[----:B0-----:R-:W2:Y:S04]  /*0de0*/  LDG.E.128.CONSTANT R24, desc[UR4][R46.64] ;  /* 0x000000042e187981 */ /* 0x001ea8000c1e9d00 */
[----:B------:R-:W3:Y:S04]  /*0df0*/  LDG.E.128.CONSTANT R28, desc[UR4][R46.64+0x10] ;  /* 0x000010042e1c7981 */ /* 0x000ee8000c1e9d00 */
[----:B------:R-:W4:Y:S01]  /*0e00*/  LDG.E.128.CONSTANT R32, desc[UR4][R46.64+0x20] ;  /* 0x000020042e207981 */ /* 0x000f22000c1e9d00 */
[----:B------:R-:W-:Y:S01]  /*0e10*/  LOP3.LUT R38, R42, 0x1, RZ, 0xc0, !PT ;  /* 0x000000012a267812 */ /* 0x000fe200078ec0ff */
[----:B------:R-:W-:Y:S01]  /*0e20*/  IMAD.MOV.U32 R48, RZ, RZ, 0x20fd8164 ;  /* 0x20fd8164ff307424 */ /* 0x000fe200078e00ff */
[----:B------:R-:W-:Y:S01]  /*0e30*/  BSSY.RECONVERGENT B0, `(.L_x_10) ;  /* 0x0000033000007945 */ /* 0x000fe20003800200 */
[----:B------:R-:W-:Y:S01]  /*0e40*/  IMAD.MOV.U32 R43, RZ, RZ, 0x3da8ff83 ;  /* 0x3da8ff83ff2b7424 */ /* 0x000fe200078e00ff */
[----:B------:R-:W-:Y:S01]  /*0e50*/  ISETP.NE.U32.AND P0, PT, R38, 0x1, PT ;  /* 0x000000012600780c */ /* 0x000fe20003f05070 */
[----:B------:R-:W-:-:S03]  /*0e60*/  DMUL R38, R44, R44 ;  /* 0x0000002c2c267228 */ /* 0x000fc60000000000 */
        /* <DEDUP_REMOVED lines=9> */
[----:B------:R-:W-:-:S10]  /*0f00*/  DFMA R24, R38, R24, 1 ;  /* 0x3ff000002618742b */ /* 0x000fd40000000018 */
[----:B------:R-:W-:Y:S02]  /*0f10*/  FSEL R26, R24, R44, !P0 ;  /* 0x0000002c181a7208 */ /* 0x000fe40004000000 */
[----:B------:R-:W-:Y:S02]  /*0f20*/  FSEL R27, R25, R45, !P0 ;  /* 0x0000002d191b7208 */ /* 0x000fe40004000000 */
[----:B------:R-:W-:-:S04]  /*0f30*/  LOP3.LUT P0, RZ, R42, 0x2, RZ, 0xc0, !PT ;  /* 0x000000022aff7812 */ /* 0x000fc8000780c0ff */
[----:B------:R-:W-:-:S10]  /*0f40*/  DADD R24, RZ, -R26 ;  /* 0x00000000ff187229 */ /* 0x000fd4000000081a */
[----:B------:R-:W-:Y:S02]  /*0f50*/  FSEL R38, R26, R24, !P0 ;  /* 0x000000181a267208 */ /* 0x000fe40004000000 */
[----:B------:R-:W-:Y:S01]  /*0f60*/  FSEL R39, R27, R25, !P0 ;  /* 0x000000191b277208 */ /* 0x000fe20004000000 */
[----:B------:R-:W-:-:S04]  /*0f70*/  DSETP.NEU.AND P0, PT, |R12|, +INF , PT ;  /* 0x7ff000000c00742a */ /* 0x000fc80003f0d200 */
[----:B------:R0:W-:Y:S01]  /*0f80*/  STG.E.64 desc[UR4][R22.64+0x78], R38 ;  /* 0x0000782616007986 */ /* 0x0001e2000c101b04 */
[----:B------:R-:W-:-:S08]  /*0f90*/  DMUL R40, R40, R38 ;  /* 0x0000002628287228 */ /* 0x000fd00000000000 */
[----:B------:R-:W-:Y:S02]  /*0fa0*/  DFMA R2, R2, R36, -R40 ;  /* 0x000000240202722b */ /* 0x000fe40000000828 */
[----:B------:R-:W-:Y:S01]  /*0fb0*/  @!P0 DMUL R42, RZ, R12 ;  /* 0x0000000cff2a8228 */ /* 0x000fe20000000000 */
[----:B------:R-:W-:-:S04]  /*0fc0*/  @!P0 IMAD.MOV.U32 R40, RZ, RZ, RZ ;  /* 0x000000ffff288224 */ /* 0x000fc800078e00ff */
[----:B------:R0:W-:Y:S01]  /*0fd0*/  STG.E.64 desc[UR4][R22.64+0x88], R2 ;  /* 0x0000880216007986 */ /* 0x0001e2000c101b04 */
[----:B------:R-:W-:Y:S05]  /*0fe0*/  @!P0 BRA `(.L_x_11) ;  /* 0x00000000005c8947 */ /* 0x000fea0003800000 */
        /* <DEDUP_REMOVED lines=20> */
[----:B------:R-:W-:Y:S02]  /*1130*/  IMAD.MOV.U32 R40, RZ, RZ, R32 ;  /* 0x000000ffff287224 */ /* 0x000fe400078e0020 */
[----:B------:R-:W-:Y:S02]  /*1140*/  IMAD.MOV.U32 R42, RZ, RZ, R44 ;  /* 0x000000ffff2a7224 */ /* 0x000fe400078e002c */
[----:B------:R-:W-:-:S07]  /*1150*/  IMAD.MOV.U32 R43, RZ, RZ, R45 ;  /* 0x000000ffff2b7224 */ /* 0x000fce00078e002d */
.L_x_11:
[----:B------:R-:W-:Y:S05]  /*1160*/  BSYNC.RECONVERGENT B0 ;  /* 0x0000000000007941 */ /* 0x000fea0003800200 */
.L_x_10:
[----:B------:R-:W1:Y:S01]  /*1170*/  LDCU.64 UR6, c[0x4][0x8] ;  /* 0x01000100ff0677ac */ /* 0x000e620008000a00 */
[----:B------:R-:W-:-:S05]  /*1180*/  IMAD.SHL.U32 R12, R40, 0x40, RZ ;  /* 0x00000040280c7824 */ /* 0x000fca00078e00ff */
[----:B------:R-:W-:-:S04]  /*1190*/  LOP3.LUT R12, R12, 0x40, RZ, 0xc0, !PT ;  /* 0x000000400c0c7812 */ /* 0x000fc800078ec0ff */
[----:B-1----:R-:W-:-:S05]  /*11a0*/  IADD3 R44, P0, PT, R12, UR6, RZ ;  /* 0x000000060c2c7c10 */ /* 0x002fca000ff1e0ff */
[----:B------:R-:W-:-:S05]  /*11b0*/  IMAD.X R45, RZ, RZ, UR7, P0 ;  /* 0x00000007ff2d7e24 */ /* 0x000fca00080e06ff */
[----:B------:R-:W2:Y:S04]  /*11c0*/  LDG.E.128.CONSTANT R24, desc[UR4][R44.64] ;  /* 0x000000042c187981 */ /* 0x000ea8000c1e9d00 */
[----:B------:R-:W3:Y:S04]  /*11d0*/  LDG.E.128.CONSTANT R28, desc[UR4][R44.64+0x10] ;  /* 0x000010042c1c7981 */ /* 0x000ee8000c1e9d00 */
[----:B------:R-:W4:Y:S01]  /*11e0*/  LDG.E.128.CONSTANT R32, desc[UR4][R44.64+0x20] ;  /* 0x000020042c207981 */ /* 0x000f22000c1e9d00 */
[----:B------:R-:W-:Y:S01]  /*11f0*/  LOP3.LUT R12, R40, 0x1, RZ, 0xc0, !PT ;  /* 0x00000001280c7812 */ /* 0x000fe200078ec0ff */
[----:B------:R-:W-:-:S02]  /*1200*/  IMAD.MOV.U32 R46, RZ, RZ, 0x20fd8164 ;  /* 0x20fd8164ff2e7424 */ /* 0x000fc400078e00ff */
[----:B------:R-:W-:Y:S01]  /*1210*/  IMAD.MOV.U32 R41, RZ, RZ, 0x3da8ff83 ;  /* 0x3da8ff83ff297424 */ /* 0x000fe200078e00ff */
[----:B------:R-:W-:Y:S01]  /*1220*/  ISETP.NE.U32.AND P0, PT, R12, 0x1, PT ;  /* 0x000000010c00780c */ /* 0x000fe20003f05070 */
[----:B------:R-:W-:-:S03]  /*1230*/  DMUL R12, R42, R42 ;  /* 0x0000002a2a0c7228 */ /* 0x000fc60000000000 */
[----:B------:R-:W-:Y:S02]  /*1240*/  FSEL R46, R46, -8.06006814911005101289e+34, !P0 ;  /* 0xf9785eba2e2e7808 */ /* 0x000fe40004000000 */
[----:B------:R-:W-:-:S06]  /*1250*/  FSEL R47, -R41, 0.11223486810922622681, !P0 ;  /* 0x3de5db65292f7808 */ /* 0x000fcc0004000100 */
[----:B--2---:R-:W-:-:S08]  /*1260*/  DFMA R24, R12, R46, R24 ;  /* 0x0000002e0c18722b */ /* 0x004fd00000000018 */
[----:B------:R-:W-:-:S08]  /*1270*/  DFMA R24, R12, R24, R26 ;  /* 0x000000180c18722b */ /* 0x000fd0000000001a */
[C---:B---3--:R-:W-:Y:S01]  /*1280*/  DFMA R24, R12.reuse, R24, R28 ;  /* 0x000000180c18722b */ /* 0x048fe2000000001c */
[----:B------:R-:W1:Y:S07]  /*1290*/  LDC.64 R28, c[0x0][0x380] ;  /* 0x0000e000ff1c7b82 */ /* 0x000e6e0000000a00 */
        /* <DEDUP_REMOVED lines=10> */
[----:B------:R-:W-:-:S05]  /*1340*/  FSEL R13, R25, R13, !P0 ;  /* 0x0000000d190d7208 */ /* 0x000fca0004000000 */
[----:B------:R2:W-:Y:S01]  /*1350*/  STG.E.64 desc[UR4][R22.64+0x38], R12 ;  /* 0x0000380c16007986 */ /* 0x0005e2000c101b04 */
[----:B------:R-:W-:-:S07]  /*1360*/  DMUL R24, R2, R12 ;  /* 0x0000000c02187228 */ /* 0x000fce0000000000 */
[----:B------:R2:W-:Y:S01]  /*1370*/  STG.E.64 desc[UR4][R22.64+0xa0], R24 ;  /* 0x0000a01816007986 */ /* 0x0005e2000c101b04 */
[----:B------:R-:W-:-:S07]  /*1380*/  DADD R8, R8, -R24 ;  /* 0x0000000008087229 */ /* 0x000fce0000000818 */
[----:B------:R2:W-:Y:S04]  /*1390*/  STG.E.64 desc[UR4][R22.64+0x48], R8 ;  /* 0x0000480816007986 */ /* 0x0005e8000c101b04 */
[----:B-1----:R-:W3:Y:S02]  /*13a0*/  LDG.E.64 R26, desc[UR4][R28.64] ;  /* 0x000000041c1a7981 */ /* 0x002ee4000c1e1b00 */
[----:B---3--:R-:W-:-:S05]  /*13b0*/  IMAD.WIDE R26, R0, 0x8, R26 ;  /* 0x00000008001a7825 */ /* 0x008fca00078e021a */
[----:B------:R-:W3:Y:S01]  /*13c0*/  LD.E.64 R40, desc[UR4][R26.64+0x78] ;  /* 0x000078041a287980 */ /* 0x000ee2000c101b00 */
[----:B------:R-:W-:Y:S01]  /*13d0*/  BSSY.RECONVERGENT B0, `(.L_x_12) ;  /* 0x000001f000007945 */ /* 0x000fe20003800200 */
[----:B---3--:R-:W-:-:S14]  /*13e0*/  DSETP.NEU.AND P0, PT, |R40|, +INF , PT ;  /* 0x7ff000002800742a */ /* 0x008fdc0003f0d200 */
[----:B------:R-:W-:Y:S01]  /*13f0*/  @!P0 DMUL R42, RZ, R40 ;  /* 0x00000028ff2a8228 */ /* 0x000fe20000000000 */
[----:B------:R-:W-:Y:S01]  /*1400*/  @!P0 IMAD.MOV.U32 R0, RZ, RZ, 0x1 ;  /* 0x00000001ff008424 */ /* 0x000fe200078e00ff */
[----:B--2---:R-:W-:Y:S09]  /*1410*/  @!P0 BRA `(.L_x_13) ;  /* 0x0000000000688947 */ /* 0x004ff20003800000 */
[----:B------:R-:W-:Y:S01]  /*1420*/  UMOV UR6, 0x6dc9c883 ;  /* 0x6dc9c88300067882 */ /* 0x000fe20000000000 */
[----:B------:R-:W-:Y:S01]  /*1430*/  UMOV UR7, 0x3fe45f30 ;  /* 0x3fe45f3000077882 */ /* 0x000fe20000000000 */
[C---:B------:R-:W-:Y:S01]  /*1440*/  DSETP.GE.AND P0, PT, |R40|.reuse, 2.14748364800000000000e+09, PT ;  /* 0x41e000002800742a */ /* 0x040fe20003f06200 */
[----:B------:R-:W-:Y:S01]  /*1450*/  BSSY.RECONVERGENT B1, `(.L_x_14) ;  /* 0x0000015000017945 */ /* 0x000fe20003800200 */
[----:B------:R-:W-:Y:S01]  /*1460*/  DMUL R24, R40, UR6 ;  /* 0x0000000628187c28 */ /* 0x000fe20008000000 */
[----:B------:R-:W-:Y:S01]  /*1470*/  UMOV UR6, 0x54442d18 ;  /* 0x54442d1800067882 */ /* 0x000fe20000000000 */
[----:B------:R-:W-:-:S04]  /*1480*/  UMOV UR7, 0x3ff921fb ;  /* 0x3ff921fb00077882 */ /* 0x000fc80000000000 */
        /* <DEDUP_REMOVED lines=17> */
.L_x_15:
[----:B------:R-:W-:Y:S05]  /*15a0*/  BSYNC.RECONVERGENT B1 ;  /* 0x0000000000017941 */ /* 0x000fea0003800200 */
.L_x_14:
[----:B------:R-:W-:-:S07]  /*15b0*/  VIADD R0, R0, 0x1 ;  /* 0x0000000100007836 */ /* 0x000fce0000000000 */
.L_x_13:
[----:B------:R-:W-:Y:S05]  /*15c0*/  BSYNC.RECONVERGENT B0 ;  /* 0x0000000000007941 */ /* 0x000fea0003800200 */
.L_x_12:
        /* <DEDUP_REMOVED lines=25> */
[----:B------:R-:W-:Y:S01]  /*1760*/  FSEL R27, R25, R43, !P0 ;  /* 0x0000002b191b7208 */ /* 0x000fe20004000000 */
[----:B------:R-:W-:Y:S01]  /*1770*/  DMUL R24, R10, R2 ;  /* 0x000000020a187228 */ /* 0x000fe20000000000 */
[----:B------:R-:W-:-:S04]  /*1780*/  LOP3.LUT P0, RZ, R0, 0x2, RZ, 0xc0, !PT ;  /* 0x0000000200ff7812 */ /* 0x000fc8000780c0ff */
[----:B0-----:R-:W-:-:S03]  /*1790*/  DADD R2, RZ, -R26 ;  /* 0x00000000ff027229 */ /* 0x001fc6000000081a */
[----:B------:R-:W-:-:S07]  /*17a0*/  DFMA R14, R14, R12, R24 ;  /* 0x0000000c0e0e722b */ /* 0x000fce0000000018 */
[----:B------:R-:W-:Y:S01]  /*17b0*/  FSEL R2, R26, R2, !P0 ;  /* 0x000000021a027208 */ /* 0x000fe20004000000 */
[----:B------:R0:W-:Y:S01]  /*17c0*/  STG.E.64 desc[UR4][R22.64+0xb8], R14 ;  /* 0x0000b80e16007986 */ /* 0x0001e2000c101b04 */
        /* <DEDUP_REMOVED lines=29> */
.L_x_17:
[----:B------:R-:W-:Y:S05]  /*19a0*/  BSYNC.RECONVERGENT B0 ;  /* 0x0000000000007941 */ /* 0x000fea0003800200 */
.L_x_16:
[----:B------:R-:W1:Y:S01]  /*19b0*/  LDCU.64 UR6, c[0x4][0x8] ;  /* 0x01000100ff0677ac */ /* 0x000e620008000a00 */
[C---:B------:R-:W-:Y:S01]  /*19c0*/  IMAD.SHL.U32 R24, R0.reuse, 0x40, RZ ;  /* 0x0000004000187824 */ /* 0x040fe200078e00ff */
[----:B------:R-:W-:Y:S01]  /*19d0*/  LOP3.LUT R40, R0, 0x1, RZ, 0xc0, !PT ;  /* 0x0000000100287812 */ /* 0x000fe200078ec0ff */
[----:B------:R-:W-:Y:S02]  /*19e0*/  IMAD.MOV.U32 R46, RZ, RZ, 0x20fd8164 ;  /* 0x20fd8164ff2e7424 */ /* 0x000fe400078e00ff */
[----:B------:R-:W-:Y:S01]  /*19f0*/  IMAD.MOV.U32 R47, RZ, RZ, 0x3da8ff83 ;  /* 0x3da8ff83ff2f7424 */ /* 0x000fe200078e00ff */
[----:B------:R-:W-:Y:S01]  /*1a00*/  LOP3.LUT R24, R24, 0x40, RZ, 0xc0, !PT ;  /* 0x0000004018187812 */ /* 0x000fe200078ec0ff */
[----:B------:R-:W2:Y:S01]  /*1a10*/  LDC.64 R50, c[0x0][0x380] ;  /* 0x0000e000ff327b82 */ /* 0x000ea20000000a00 */
[----:B------:R-:W3:Y:S02]  /*1a20*/  LDCU.64 UR10, c[0x3][URZ] ;  /* 0x00c00000ff0a77ac */ /* 0x000ee40008000a00 */
[----:B-1----:R-:W-:-:S05]  /*1a30*/  IADD3 R44, P0, PT, R24, UR6, RZ ;  /* 0x00000006182c7c10 */ /* 0x002fca000ff1e0ff */
[----:B------:R-:W-:-:S05]  /*1a40*/  IMAD.X R45, RZ, RZ, UR7, P0 ;  /* 0x00000007ff2d7e24 */ /* 0x000fca00080e06ff */
[----:B------:R-:W4:Y:S04]  /*1a50*/  LDG.E.128.CONSTANT R24, desc[UR4][R44.64] ;  /* 0x000000042c187981 */ /* 0x000f28000c1e9d00 */
[----:B------:R-:W5:Y:S04]  /*1a60*/  LDG.E.128.CONSTANT R28, desc[UR4][R44.64+0x10] ;  /* 0x000010042c1c7981 */ /* 0x000f68000c1e9d00 */
[----:B------:R-:W3:Y:S01]  /*1a70*/  LDG.E.128.CONSTANT R32, desc[UR4][R44.64+0x20] ;  /* 0x000020042c207981 */ /* 0x000ee2000c1e9d00 */
[----:B------:R-:W-:Y:S01]  /*1a80*/  ISETP.NE.U32.AND P0, PT, R40, 0x1, PT ;  /* 0x000000012800780c */ /* 0x000fe20003f05070 */
[----:B------:R-:W-:-:S03]  /*1a90*/  DMUL R40, R42, R42 ;  /* 0x0000002a2a287228 */ /* 0x000fc60000000000 */
[----:B------:R-:W-:Y:S02]  /*1aa0*/  FSEL R46, R46, -8.06006814911005101289e+34, !P0 ;  /* 0xf9785eba2e2e7808 */ /* 0x000fe40004000000 */
[----:B------:R-:W-:-:S06]  /*1ab0*/  FSEL R47, -R47, 0.11223486810922622681, !P0 ;  /* 0x3de5db652f2f7808 */ /* 0x000fcc0004000100 */
[----:B----4-:R-:W-:-:S08]  /*1ac0*/  DFMA R24, R40, R46, R24 ;  /* 0x0000002e2818722b */ /* 0x010fd00000000018 */
[----:B------:R-:W-:-:S08]  /*1ad0*/  DFMA R24, R40, R24, R26 ;  /* 0x000000182818722b */ /* 0x000fd0000000001a */
[----:B-----5:R-:W-:-:S08]  /*1ae0*/  DFMA R24, R40, R24, R28 ;  /* 0x000000182818722b */ /* 0x020fd0000000001c */
[----:B------:R-:W-:-:S08]  /*1af0*/  DFMA R24, R40, R24, R30 ;  /* 0x000000182818722b */ /* 0x000fd0000000001e */
[----:B---3--:R-:W-:-:S08]  /*1b00*/  DFMA R24, R40, R24, R32 ;  /* 0x000000182818722b */ /* 0x008fd00000000020 */
        /* <DEDUP_REMOVED lines=9> */
[----:B------:R-:W-:Y:S01]  /*1ba0*/  STG.E.64 desc[UR4][R22.64+0xa0], R26 ;  /* 0x0000a01a16007986 */ /* 0x000fe2000c101b04 */
[----:B------:R-:W-:-:S07]  /*1bb0*/  DMUL R24, R14, R26 ;  /* 0x0000001a0e187228 */ /* 0x000fce0000000000 */
[----:B------:R1:W-:Y:S01]  /*1bc0*/  STG.E.64 desc[UR4][R22.64+0x88], R24 ;  /* 0x0000881816007986 */ /* 0x0003e2000c101b04 */
[----:B------:R-:W-:-:S07]  /*1bd0*/  DFMA R42, R8, R2, -R24 ;  /* 0x00000002082a722b */ /* 0x000fce0000000818 */
[----:B------:R-:W-:Y:S04]  /*1be0*/  STG.E.64 desc[UR4][R22.64+0xb0], R42 ;  /* 0x0000b02a16007986 */ /* 0x000fe8000c101b04 */
[----:B--2---:R-:W2:Y:S01]  /*1bf0*/  LDG.E.64 R28, desc[UR4][R50.64+0x8] ;  /* 0x00000804321c7981 */ /* 0x004ea2000c1e1b00 */
[----:B------:R-:W3:Y:S01]  /*1c00*/  S2UR UR6, SR_CTAID.X ;  /* 0x00000000000679c3 */ /* 0x000ee20000002500 */
[----:B------:R-:W3:Y:S07]  /*1c10*/  S2R R31, SR_TID.X ;  /* 0x00000000001f7919 */ /* 0x000eee0000002100 */
[----:B------:R-:W3:Y:S02]  /*1c20*/  LDC R0, c[0x0][0x360] ;  /* 0x0000d800ff007b82 */ /* 0x000ee40000000800 */
[----:B---3--:R-:W-:-:S04]  /*1c30*/  IMAD R0, R0, UR6, R31 ;  /* 0x0000000600007c24 */ /* 0x008fc8000f8e021f */
[----:B------:R-:W-:-:S04]  /*1c40*/  IMAD R30, R0, UR11, RZ ;  /* 0x0000000b001e7c24 */ /* 0x000fc8000f8e02ff */
[----:B--2---:R-:W-:-:S06]  /*1c50*/  IMAD.WIDE R28, R30, 0x8, R28 ;  /* 0x000000081e1c7825 */ /* 0x004fcc00078e021c */
[----:B------:R-:W2:Y:S01]  /*1c60*/  LD.E.64 R28, desc[UR4][R28.64] ;  /* 0x000000041c1c7980 */ /* 0x000ea2000c101b00 */
[----:B------:R-:W-:Y:S02]  /*1c70*/  IMAD.MOV.U32 R40, RZ, RZ, 0xe560419 ;  /* 0x0e560419ff287424 */ /* 0x000fe400078e00ff */
[----:B------:R-:W-:-:S05]  /*1c80*/  IMAD.MOV.U32 R41, RZ, RZ, -0x40424dd3 ;  /* 0xbfbdb22dff297424 */ /* 0x000fca00078e00ff */
[----:B------:R-:W-:Y:S04]  /*1c90*/  STG.E.64 desc[UR4][R22.64+0xc0], R40 ;  /* 0x0000c02816007986 */ /* 0x000fe8000c101b04 */
[----:B--2---:R2:W-:Y:S04]  /*1ca0*/  STG.E.64 desc[UR4][R22.64+0x88], R28 ;  /* 0x0000881c16007986 */ /* 0x0045e8000c101b04 */
[----:B-1----:R-:W3:Y:S02]  /*1cb0*/  LDG.E.64 R24, desc[UR4][R50.64+0x8] ;  /* 0x0000080432187981 */ /* 0x002ee4000c1e1b00 */
[----:B---3--:R-:W-:-:S05]  /*1cc0*/  IMAD.WIDE R24, R30, 0x8, R24 ;  /* 0x000000081e187825 */ /* 0x008fca00078e0218 */
[----:B------:R-:W3:Y:S01]  /*1cd0*/  LD.E.64 R34, desc[UR4][R24.64+0x28] ;  /* 0x0000280418227980 */ /* 0x000ee2000c101b00 */
[----:B------:R-:W-:Y:S01]  /*1ce0*/  UMOV UR6, 0xe560419 ;  /* 0x0e56041900067882 */ /* 0x000fe20000000000 */
[----:B------:R-:W-:Y:S01]  /*1cf0*/  UMOV UR7, 0x3fbdb22d ;  /* 0x3fbdb22d00077882 */ /* 0x000fe20000000000 */
[----:B------:R-:W-:Y:S02]  /*1d00*/  IMAD.MOV.U32 R54, RZ, RZ, -0x49ba5e35 ;  /* 0xb645a1cbff367424 */ /* 0x000fe400078e00ff */
[----:B------:R-:W-:-:S05]  /*1d10*/  IMAD.MOV.U32 R55, RZ, RZ, -0x405b020d ;  /* 0xbfa4fdf3ff377424 */ /* 0x000fca00078e00ff */
[----:B------:R-:W-:Y:S01]  /*1d20*/  STG.E.64 desc[UR4][R22.64+0xd0], R54 ;  /* 0x0000d03616007986 */ /* 0x000fe2000c101b04 */
[----:B---3--:R-:W-:-:S03]  /*1d30*/  DFMA R32, R34, UR6, R28 ;  /* 0x0000000622207c2b */ /* 0x008fc6000800001c */
[----:B------:R-:W-:Y:S01]  /*1d40*/  STG.E.64 desc[UR4][R22.64+0xc8], R34 ;  /* 0x0000c82216007986 */ /* 0x000fe2000c101b04 */
[----:B------:R-:W-:-:S03]  /*1d50*/  DMUL R52, R36, R34 ;  /* 0x0000002224347228 */ /* 0x000fc60000000000 */
[----:B------:R-:W-:Y:S04]  /*1d60*/  STG.E.64 desc[UR4][R22.64+0x88], R32 ;  /* 0x0000882016007986 */ /* 0x000fe8000c101b04 */
[----:B------:R1:W-:Y:S04]  /*1d70*/  STG.E.64 desc[UR4][R22.64+0xd8], R52 ;  /* 0x0000d83416007986 */ /* 0x0003e8000c101b04 */
[----:B--2---:R-:W2:Y:S02]  /*1d80*/  LDG.E.64 R28, desc[UR4][R50.64+0x8] ;  /* 0x00000804321c7981 */ /* 0x004ea4000c1e1b00 */
[----:B--2---:R-:W-:-:S05]  /*1d90*/  IMAD.WIDE R28, R30, 0x8, R28 ;  /* 0x000000081e1c7825 */ /* 0x004fca00078e021c */
[----:B------:R-:W2:Y:S01]  /*1da0*/  LD.E.64 R48, desc[UR4][R28.64+0x20] ;  /* 0x000020041c307980 */ /* 0x000ea2000c101b00 */
[----:B------:R-:W-:Y:S01]  /*1db0*/  UMOV UR6, 0xb645a1cb ;  /* 0xb645a1cb00067882 */ /* 0x000fe20000000000 */
[----:B------:R-:W-:Y:S01]  /*1dc0*/  UMOV UR7, 0x3fa4fdf3 ;  /* 0x3fa4fdf300077882 */ /* 0x000fe20000000000 */
[----:B--2---:R-:W-:Y:S01]  /*1dd0*/  DFMA R44, R38, -R48, R52 ;  /* 0x80000030262c722b */ /* 0x004fe20000000034 */
[----:B------:R-:W-:Y:S06]  /*1de0*/  STG.E.64 desc[UR4][R22.64+0xe0], R48 ;  /* 0x0000e03016007986 */ /* 0x000fec000c101b04 */
[----:B------:R-:W-:Y:S01]  /*1df0*/  STG.E.64 desc[UR4][R22.64+0xd8], R44 ;  /* 0x0000d82c16007986 */ /* 0x000fe2000c101b04 */
[----:B------:R-:W-:-:S07]  /*1e00*/  DFMA R40, R44, UR6, R32 ;  /* 0x000000062c287c2b */ /* 0x000fce0008000020 */
[----:B------:R-:W-:Y:S01]  /*1e10*/  STG.E.64 desc[UR4][R22.64+0x88], R40 ;  /* 0x0000882816007986 */ /* 0x000fe2000c101b04 */
[----:B------:R-:W-:-:S07]  /*1e20*/  DMUL R46, R10, R40 ;  /* 0x000000280a2e7228 */ /* 0x000fce0000000000 */
[----:B------:R-:W-:Y:S04]  /*1e30*/  STG.E.64 desc[UR4][R22.64+0xe8], R46 ;  /* 0x0000e82e16007986 */ /* 0x000fe8000c101b04 */
[----:B------:R-:W2:Y:S01]  /*1e40*/  LDG.E.64 R24, desc[UR4][R50.64+0x8] ;  /* 0x0000080432187981 */ /* 0x000ea2000c1e1b00 */
[----:B-1----:R-:W-:Y:S02]  /*1e50*/  IMAD.MOV.U32 R52, RZ, RZ, 0x353f7cee ;  /* 0x353f7ceeff347424 */ /* 0x002fe400078e00ff */
[----:B------:R-:W-:Y:S02]  /*1e60*/  IMAD.MOV.U32 R53, RZ, RZ, 0x3fd1ba5e ;  /* 0x3fd1ba5eff357424 */ /* 0x000fe400078e00ff */
[----:B--2---:R-:W-:-:S06]  /*1e70*/  IMAD.WIDE R56, R30, 0x8, R24 ;  /* 0x000000081e387825 */ /* 0x004fcc00078e0218 */
[----:B------:R-:W2:Y:S01]  /*1e80*/  LD.E.64 R56, desc[UR4][R56.64+0x10] ;  /* 0x0000100438387980 */ /* 0x000ea2000c101b00 */
[----:B------:R-:W-:-:S03]  /*1e90*/  DMUL R58, R48, R52 ;  /* 0x00000034303a7228 */ /* 0x000fc60000000000 */
[----:B------:R-:W-:Y:S04]  /*1ea0*/  STG.E.64 desc[UR4][R22.64+0xf8], R52 ;  /* 0x0000f83416007986 */ /* 0x000fe8000c101b04 */
[----:B------:R-:W-:Y:S04]  /*1eb0*/  STG.E.64 desc[UR4][R22.64+0x100], R58 ;  /* 0x0001003a16007986 */ /* 0x000fe8000c101b04 */
[----:B--2---:R1:W-:Y:S04]  /*1ec0*/  STG.E.64 desc[UR4][R22.64+0xf0], R56 ;  /* 0x0000f03816007986 */ /* 0x0043e8000c101b04 */
[----:B------:R-:W2:Y:S02]  /*1ed0*/  LDG.E.64 R24, desc[UR4][R50.64+0x8] ;  /* 0x0000080432187981 */ /* 0x000ea4000c1e1b00 */
[----:B--2---:R-:W-:-:S06]  /*1ee0*/  IMAD.WIDE R24, R30, 0x8, R24 ;  /* 0x000000081e187825 */ /* 0x004fcc00078e0218 */
[----:B------:R-:W2:Y:S01]  /*1ef0*/  LD.E.64 R24, desc[UR4][R24.64+0x18] ;  /* 0x0000180418187980 */ /* 0x000ea2000c101b00 */
[----:B------:R-:W-:Y:S01]  /*1f00*/  UMOV UR8, 0xe560419 ;  /* 0x0e56041900087882 */ /* 0x000fe20000000000 */
[----:B------:R-:W-:Y:S02]  /*1f10*/  UMOV UR9, 0x3fbdb22d ;  /* 0x3fbdb22d00097882 */ /* 0x000fe40000000000 */
[----:B--2---:R-:W-:Y:S01]  /*1f20*/  DMUL R54, R24, -UR8 ;  /* 0x8000000818367c28 */ /* 0x004fe20008000000 */
[----:B------:R-:W-:Y:S06]  /*1f30*/  STG.E.64 desc[UR4][R22.64+0x108], R24 ;  /* 0x0001081816007986 */ /* 0x000fec000c101b04 */
[----:B------:R2:W-:Y:S01]  /*1f40*/  STG.E.64 desc[UR4][R22.64+0x110], R54 ;  /* 0x0001103616007986 */ /* 0x0005e2000c101b04 */
[----:B------:R-:W-:-:S08]  /*1f50*/  DADD R32, R58, -R54 ;  /* 0x000000003a207229 */ /* 0x000fd00000000836 */
[----:B------:R-:W-:-:S07]  /*1f60*/  DADD R32, R56, -R32 ;  /* 0x0000000038207229 */ /* 0x000fce0000000820 */
[----:B------:R-:W-:Y:S01]  /*1f70*/  STG.E.64 desc[UR4][R22.64+0xf0], R32 ;  /* 0x0000f02016007986 */ /* 0x000fe2000c101b04 */
[----:B------:R-:W-:-:S07]  /*1f80*/  DMUL R28, R36, R32 ;  /* 0x00000020241c7228 */ /* 0x000fce0000000000 */
[----:B------:R3:W-:Y:S04]  /*1f90*/  STG.E.64 desc[UR4][R22.64+0x100], R28 ;  /* 0x0001001c16007986 */ /* 0x0007e8000c101b04 */
[----:B-1----:R-:W4:Y:S02]  /*1fa0*/  LDG.E.64 R56, desc[UR4][R50.64+0x8] ;  /* 0x0000080432387981 */ /* 0x002f24000c1e1b00 */
[----:B----4-:R-:W-:-:S06]  /*1fb0*/  IMAD.WIDE R58, R30, 0x8, R56 ;  /* 0x000000081e3a7825 */ /* 0x010fcc00078e0238 */
[----:B------:R-:W4:Y:S01]  /*1fc0*/  LD.E.64 R58, desc[UR4][R58.64+0x8] ;  /* 0x000008043a3a7980 */ /* 0x000f22000c101b00 */
[----:B------:R-:W-:Y:S01]  /*1fd0*/  DMUL R56, R38, R34 ;  /* 0x0000002226387228 */ /* 0x000fe20000000000 */
[----:B------:R-:W-:Y:S02]  /*1fe0*/  IMAD.MOV.U32 R60, RZ, RZ, 0x374bc6a8 ;  /* 0x374bc6a8ff3c7424 */ /* 0x000fe400078e00ff */
[----:B------:R-:W-:-:S05]  /*1ff0*/  IMAD.MOV.U32 R61, RZ, RZ, 0x3fb04189 ;  /* 0x3fb04189ff3d7424 */ /* 0x000fca00078e00ff */
[----:B------:R-:W-:Y:S01]  /*2000*/  DFMA R48, R36, R48, R56 ;  /* 0x000000302430722b */ /* 0x000fe20000000038 */
[----:B------:R1:W-:Y:S06]  /*2010*/  STG.E.64 desc[UR4][R22.64+0x118], R60 ;  /* 0x0001183c16007986 */ /* 0x0003ec000c101b04 */
[----:B------:R-:W-:Y:S01]  /*2020*/  STG.E.64 desc[UR4][R22.64+0xe0], R48 ;  /* 0x0000e03016007986 */ /* 0x000fe2000c101b04 */
[----:B------:R-:W-:-:S07]  /*2030*/  DMUL R56, R48, R60 ;  /* 0x0000003c30387228 */ /* 0x000fce0000000000 */
[----:B------:R-:W-:Y:S01]  /*2040*/  STG.E.64 desc[UR4][R22.64+0xc8], R56 ;  /* 0x0000c83816007986 */ /* 0x000fe2000c101b04 */
[----:B----4-:R-:W-:-:S07]  /*2050*/  DFMA R34, R34, R52, R58 ;  /* 0x000000342222722b */ /* 0x010fce000000003a */
[----:B------:R-:W-:Y:S01]  /*2060*/  STG.E.64 desc[UR4][R22.64+0x110], R34 ;  /* 0x0001102216007986 */ /* 0x000fe2000c101b04 */
[----:B--2---:R-:W-:-:S07]  /*2070*/  DFMA R54, R38, -R34, R28 ;  /* 0x800000222636722b */ /* 0x004fce000000001c */
[----:B------:R2:W-:Y:S04]  /*2080*/  STG.E.64 desc[UR4][R22.64+0x100], R54 ;  /* 0x0001003616007986 */ /* 0x0005e8000c101b04 */
[----:B---3--:R-:W3:Y:S02]  /*2090*/  LDG.E.64 R28, desc[UR4][R50.64+0x8] ;  /* 0x00000804321c7981 */ /* 0x008ee4000c1e1b00 */
[----:B---3--:R-:W-:-:S06]  /*20a0*/  IMAD.WIDE R28, R30, 0x8, R28 ;  /* 0x000000081e1c7825 */ /* 0x008fcc00078e021c */
[----:B------:R-:W3:Y:S01]  /*20b0*/  LD.E.64 R28, desc[UR4][R28.64+0x60] ;  /* 0x000060041c1c7980 */ /* 0x000ee2000c101b00 */
[----:B-1----:R-:W-:Y:S02]  /*20c0*/  IMAD.MOV.U32 R60, RZ, RZ, -0x74bc6a7f ;  /* 0x8b439581ff3c7424 */ /* 0x002fe400078e00ff */
[----:B------:R-:W-:-:S05]  /*20d0*/  IMAD.MOV.U32 R61, RZ, RZ, -0x40441894 ;  /* 0xbfbbe76cff3d7424 */ /* 0x000fca00078e00ff */
[----:B------:R-:W-:Y:S01]  /*20e0*/  STG.E.64 desc[UR4][R22.64+0xc8], R60 ;  /* 0x0000c83c16007986 */ /* 0x000fe2000c101b04 */
[----:B---3--:R-:W-:-:S07]  /*20f0*/  DADD R52, R24, R28 ;  /* 0x0000000018347229 */ /* 0x008fce000000001c */
[----:B------:R-:W-:Y:S01]  /*2100*/  STG.E.64 desc[UR4][R22.64+0x120], R52 ;  /* 0x0001203416007986 */ /* 0x000fe2000c101b04 */
[----:B------:R-:W-:Y:S01]  /*2110*/  DFMA R58, R52, UR6, R56 ;  /* 0x00000006343a7c2b */ /* 0x000fe20008000038 */
[----:B------:R-:W-:Y:S01]  /*2120*/  UMOV UR6, 0x8b439581 ;  /* 0x8b43958100067882 */ /* 0x000fe20000000000 */
[----:B------:R-:W-:Y:S01]  /*2130*/  DMUL R24, R12, R52 ;  /* 0x000000340c187228 */ /* 0x000fe20000000000 */
[----:B------:R-:W-:-:S05]  /*2140*/  UMOV UR7, 0x3fbbe76c ;  /* 0x3fbbe76c00077882 */ /* 0x000fca0000000000 */
[----:B------:R-:W-:Y:S02]  /*2150*/  DADD R58, R54, -R58 ;  /* 0x00000000363a7229 */ /* 0x000fe4000000083a */
[----:B------:R-:W-:Y:S01]  /*2160*/  DFMA R24, R10, R44, R24 ;  /* 0x0000002c0a18722b */ /* 0x000fe20000000018 */
[----:B--2---:R-:W-:Y:S02]  /*2170*/  IMAD.MOV.U32 R54, RZ, RZ, 0x0 ;  /* 0x00000000ff367424 */ /* 0x004fe400078e00ff */
[----:B------:R-:W-:Y:S02]  /*2180*/  IMAD.MOV.U32 R55, RZ, RZ, -0x40300000 ;  /* 0xbfd00000ff377424 */ /* 0x000fe400078e00ff */
[----:B------:R-:W-:Y:S01]  /*2190*/  STG.E.64 desc[UR4][R22.64+0x100], R58 ;  /* 0x0001003a16007986 */ /* 0x000fe2000c101b04 */
[----:B------:R-:W-:-:S03]  /*21a0*/  DFMA R46, R12, -R58, R46 ;  /* 0x8000003a0c2e722b */ /* 0x000fc6000000002e */
[----:B------:R1:W-:Y:S04]  /*21b0*/  STG.E.64 desc[UR4][R22.64+0x130], R54 ;  /* 0x0001303616007986 */ /* 0x0003e8000c101b04 */
[----:B------:R-:W-:Y:S04]  /*21c0*/  STG.E.64 desc[UR4][R22.64+0x108], R24 ;  /* 0x0001081816007986 */ /* 0x000fe8000c101b04 */
[----:B------:R-:W-:Y:S01]  /*21d0*/  STG.E.64 desc[UR4][R22.64+0xe8], R46 ;  /* 0x0000e82e16007986 */ /* 0x000fe2000c101b04 */
[----:B-1----:R-:W-:-:S07]  /*21e0*/  DMUL R54, R24, -UR6 ;  /* 0x8000000618367c28 */ /* 0x002fce0008000000 */
[----:B------:R1:W-:Y:S04]  /*21f0*/  STG.E.64 desc[UR4][R22.64+0x128], R54 ;  /* 0x0001283616007986 */ /* 0x0003e8000c101b04 */
[----:B------:R-:W2:Y:S01]  /*2200*/  LDG.E.64 R50, desc[UR4][R50.64+0x8] ;  /* 0x0000080432327981 */ /* 0x000ea2000c1e1b00 */
[----:B------:R-:W-:Y:S01]  /*2210*/  DMUL R28, R12, R44 ;  /* 0x0000002c0c1c7228 */ /* 0x000fe20000000000 */
[----:B--2---:R-:W-:-:S06]  /*2220*/  IMAD.WIDE R56, R30, 0x8, R50 ;  /* 0x000000081e387825 */ /* 0x004fcc00078e0232 */
[----:B------:R-:W2:Y:S01]  /*2230*/  LD.E.64 R56, desc[UR4][R56.64+0x68] ;  /* 0x0000680438387980 */ /* 0x000ea2000c101b00 */
[C---:B------:R-:W-:Y:S01]  /*2240*/  DMUL R60, R10.reuse, R58 ;  /* 0x0000003a0a3c7228 */ /* 0x040fe20000000000 */
[----:B------:R-:W-:Y:S01]  /*2250*/  UMOV UR8, 0x374bc6a8 ;  /* 0x374bc6a800087882 */ /* 0x000fe20000000000 */
[----:B------:R-:W-:Y:S01]  /*2260*/  DFMA R28, R10, R52, -R28 ;  /* 0x000000340a1c722b */ /* 0x000fe2000000081c */
[----:B------:R-:W-:Y:S01]  /*2270*/  UMOV UR9, 0x3fb04189 ;  /* 0x3fb0418900097882 */ /* 0x000fe20000000000 */
[----:B------:R-:W-:Y:S02]  /*2280*/  DMUL R52, R38, R32 ;  /* 0x0000002026347228 */ /* 0x000fe40000000000 */
[----:B0-----:R-:W-:-:S03]  /*2290*/  DMUL R14, R2, R14 ;  /* 0x0000000e020e7228 */ /* 0x001fc60000000000 */
[----:B------:R-:W-:Y:S03]  /*22a0*/  STG.E.64 desc[UR4][R22.64+0x120], R28 ;  /* 0x0001201c16007986 */ /* 0x000fe6000c101b04 */
[----:B------:R-:W-:Y:S01]  /*22b0*/  DFMA R52, R36, R34, R52 ;  /* 0x000000222434722b */ /* 0x000fe20000000034 */
[----:B------:R0:W-:Y:S01]  /*22c0*/  STG.E.64 desc[UR4][R22.64+0xf0], R14 ;  /* 0x0000f00e16007986 */ /* 0x0001e2000c101b04 */
[----:B------:R-:W-:-:S06]  /*22d0*/  DMUL R34, R18, R6 ;  /* 0x0000000612227228 */ /* 0x000fcc0000000000 */
[----:B------:R-:W-:Y:S02]  /*22e0*/  DFMA R50, R44, UR8, R52 ;  /* 0x000000082c327c2b */ /* 0x000fe40008000034 */
[----:B------:R-:W-:-:S06]  /*22f0*/  DMUL R44, R18, R4 ;  /* 0x00000004122c7228 */ /* 0x000fcc0000000000 */
[----:B------:R-:W-:-:S07]  /*2300*/  DFMA R58, R28, 0.25, R50 ;  /* 0x3fd000001c3a782b */ /* 0x000fce0000000032 */
[----:B------:R-:W-:Y:S01]  /*2310*/  STG.E.64 desc[UR4][R22.64+0x110], R58 ;  /* 0x0001103a16007986 */ /* 0x000fe2000c101b04 */
[----:B--2---:R-:W-:Y:S02]  /*2320*/  DADD R32, R48, R56 ;  /* 0x0000000030207229 */ /* 0x004fe40000000038 */
[----:B------:R-:W-:Y:S02]  /*2330*/  DFMA R48, R12, R40, R60 ;  /* 0x000000280c30722b */ /* 0x000fe4000000003c */
[----:B------:R-:W-:-:S03]  /*2340*/  DADD R40, R20, R20 ;  /* 0x0000000014287229 */ /* 0x000fc60000000014 */
[----:B------:R-:W-:Y:S01]  /*2350*/  STG.E.64 desc[UR4][R22.64+0x138], R32 ;  /* 0x0001382016007986 */ /* 0x000fe2000c101b04 */
[----:B-1----:R-:W-:Y:S02]  /*2360*/  DFMA R54, R32, 0.25, R54 ;  /* 0x3fd000002036782b */ /* 0x002fe40000000036 */
[----:B------:R-:W-:Y:S02]  /*2370*/  DFMA R48, R28, -UR6, R48 ;  /* 0x800000061c307c2b */ /* 0x000fe40008000030 */
[C---:B------:R-:W-:Y:S02]  /*2380*/  DFMA R52, R40.reuse, R4, R34 ;  /* 0x000000042834722b */ /* 0x040fe40000000022 */
[----:B------:R-:W-:Y:S02]  /*2390*/  DFMA R56, R40, R6, -R44 ;  /* 0x000000062838722b */ /* 0x000fe4000000082c */
[----:B------:R-:W-:Y:S02]  /*23a0*/  DADD R54, R46, -R54 ;  /* 0x000000002e367229 */ /* 0x000fe40000000836 */
[----:B------:R-:W-:-:S02]  /*23b0*/  DMUL R46, R26, R48 ;  /* 0x000000301a2e7228 */ /* 0x000fc40000000000 */
[----:B------:R-:W-:Y:S02]  /*23c0*/  DMUL R48, R2, R48 ;  /* 0x0000003002307228 */ /* 0x000fe40000000000 */
[----:B------:R-:W-:-:S04]  /*23d0*/  DMUL R52, R38, R52 ;  /* 0x0000003426347228 */ /* 0x000fc80000000000 */
[-C--:B------:R-:W-:Y:S02]  /*23e0*/  DFMA R46, R2, R54.reuse, -R46 ;  /* 0x00000036022e722b */ /* 0x080fe4000000082e */
[----:B------:R-:W-:Y:S01]  /*23f0*/  DFMA R48, R26, R54, R48 ;  /* 0x000000361a30722b */ /* 0x000fe20000000030 */
[----:B------:R1:W-:Y:S01]  /*2400*/  STG.E.64 desc[UR4][R22.64+0x70], R52 ;  /* 0x0000703416007986 */ /* 0x0003e2000c101b04 */
[----:B------:R-:W-:Y:S02]  /*2410*/  DFMA R54, R8, R26, R14 ;  /* 0x0000001a0836722b */ /* 0x000fe4000000000e */
[----:B------:R-:W-:Y:S01]  /*2420*/  DFMA R56, R36, R56, R52 ;  /* 0x000000382438722b */ /* 0x000fe20000000034 */
[----:B------:R-:W0:Y:S01]  /*2430*/  LDC.64 R8, c[0x0][0x380] ;  /* 0x0000e000ff087b82 */ /* 0x000e220000000a00 */
[----:B------:R-:W-:Y:S04]  /*2440*/  STG.E.64 desc[UR4][R22.64+0x128], R46 ;  /* 0x0001282e16007986 */ /* 0x000fe8000c101b04 */
[----:B------:R-:W-:Y:S01]  /*2450*/  DMUL R50, R54, R48 ;  /* 0x0000003036327228 */ /* 0x000fe20000000000 */
[----:B------:R2:W-:Y:S04]  /*2460*/  STG.E.64 desc[UR4][R22.64+0x48], R54 ;  /* 0x0000483616007986 */ /* 0x0005e8000c101b04 */
[----:B------:R-:W-:Y:S03]  /*2470*/  STG.E.64 desc[UR4][R22.64+0xe0], R56 ;  /* 0x0000e03816007986 */ /* 0x000fe6000c101b04 */
[----:B------:R-:W-:Y:S01]  /*2480*/  DFMA R60, R56, R58, R50 ;  /* 0x0000003a383c722b */ /* 0x000fe20000000032 */
[----:B------:R3:W-:Y:S04]  /*2490*/  STG.E.64 desc[UR4][R22.64+0xe8], R48 ;  /* 0x0000e83016007986 */ /* 0x0007e8000c101b04 */
[----:B------:R4:W-:Y:S03]  /*24a0*/  STG.E.64 desc[UR4][R22.64+0x88], R50 ;  /* 0x0000883216007986 */ /* 0x0009e6000c101b04 */
[----:B------:R-:W-:Y:S01]  /*24b0*/  DFMA R42, R42, R46, R60 ;  /* 0x0000002e2a2a722b */ /* 0x000fe2000000003c */
[----:B------:R-:W-:Y:S06]  /*24c0*/  STG.E.64 desc[UR4][R22.64+0xd8], R60 ;  /* 0x0000d83c16007986 */ /* 0x000fec000c101b04 */
[----:B------:R-:W-:Y:S04]  /*24d0*/  STG.E.64 desc[UR4][R22.64+0x100], R42 ;  /* 0x0001002a16007986 */ /* 0x000fe8000c101b04 */
[----:B0-----:R-:W5:Y:S01]  /*24e0*/  LDG.E.64 R14, desc[UR4][R8.64] ;  /* 0x00000004080e7981 */ /* 0x001f62000c1e1b00 */
[----:B------:R-:W-:Y:S01]  /*24f0*/  IMAD R31, R0, UR10, RZ ;  /* 0x0000000a001f7c24 */ /* 0x000fe2000f8e02ff */
[----:B-1----:R-:W-:-:S02]  /*2500*/  DADD R52, R6, R6 ;  /* 0x0000000006347229 */ /* 0x002fc40000000006 */
[----:B--2---:R-:W-:-:S06]  /*2510*/  DMUL R54, R20, R40 ;  /* 0x0000002814367228 */ /* 0x004fcc0000000000 */
[-C--:B------:R-:W-:Y:S02]  /*2520*/  DMUL R46, R4, R52.reuse ;  /* 0x00000034042e7228 */ /* 0x080fe40000000000 */
[CC--:B---3--:R-:W-:Y:S02]  /*2530*/  DFMA R48, R6.reuse, R52.reuse, R16 ;  /* 0x000000340630722b */ /* 0x0c8fe40000000010 */
[----:B------:R-:W-:-:S04]  /*2540*/  DFMA R52, R6, R52, R54 ;  /* 0x000000340634722b */ /* 0x000fc80000000036 */
[----:B------:R-:W-:Y:S02]  /*2550*/  DFMA R16, R20, R18, R46 ;  /* 0x000000121410722b */ /* 0x000fe4000000002e */
[----:B------:R-:W-:Y:S02]  /*2560*/  DFMA R6, R40, R6, R44 ;  /* 0x000000062806722b */ /* 0x000fe4000000002c */
[----:B------:R-:W-:Y:S02]  /*2570*/  DADD R48, -R48, 1 ;  /* 0x3ff0000030307429 */ /* 0x000fe40000000100 */
[----:B------:R-:W-:Y:S01]  /*2580*/  DADD R44, -R52, 1 ;  /* 0x3ff00000342c7429 */ /* 0x000fe20000000100 */
[----:B-----5:R-:W-:-:S06]  /*2590*/  IMAD.WIDE R14, R31, 0x8, R14 ;  /* 0x000000081f0e7825 */ /* 0x020fcc00078e020e */
[----:B------:R-:W2:Y:S01]  /*25a0*/  LD.E.64 R14, desc[UR4][R14.64+0x8] ;  /* 0x000008040e0e7980 */ /* 0x000ea2000c101b00 */
[----:B----4-:R-:W-:Y:S01]  /*25b0*/  DMUL R50, R38, R16 ;  /* 0x0000001026327228 */ /* 0x010fe20000000000 */
[----:B------:R-:W-:Y:S01]  /*25c0*/  UMOV UR12, 0x353f7cee ;  /* 0x353f7cee000c7882 */ /* 0x000fe20000000000 */
[----:B------:R-:W-:Y:S01]  /*25d0*/  UMOV UR13, 0x3fd1ba5e ;  /* 0x3fd1ba5e000d7882 */ /* 0x000fe20000000000 */
[----:B------:R-:W-:Y:S01]  /*25e0*/  DFMA R20, R20, R18, -R46 ;  /* 0x000000121414722b */ /* 0x000fe2000000082e */
[----:B------:R-:W-:Y:S01]  /*25f0*/  UMOV UR10, 0xe560419 ;  /* 0x0e560419000a7882 */ /* 0x000fe20000000000 */
[----:B------:R-:W-:Y:S01]  /*2600*/  DFMA R4, R40, -R4, R34 ;  /* 0x800000042804722b */ /* 0x000fe20000000022 */
[----:B------:R-:W-:Y:S01]  /*2610*/  UMOV UR11, 0x3fbdb22d ;  /* 0x3fbdb22d000b7882 */ /* 0x000fe20000000000 */
[----:B------:R-:W-:Y:S01]  /*2620*/  DMUL R18, R38, R48 ;  /* 0x0000003026127228 */ /* 0x000fe20000000000 */
[----:B------:R-:W-:Y:S01]  /*2630*/  UMOV UR6, 0xb645a1cb ;  /* 0xb645a1cb00067882 */ /* 0x000fe20000000000 */
[----:B------:R-:W-:Y:S01]  /*2640*/  DMUL R46, R6, UR12 ;  /* 0x0000000c062e7c28 */ /* 0x000fe20008000000 */
[----:B------:R-:W-:Y:S01]  /*2650*/  UMOV UR7, 0x3fa4fdf3 ;  /* 0x3fa4fdf300077882 */ /* 0x000fe20000000000 */
[C---:B------:R-:W-:Y:S01]  /*2660*/  DFMA R40, R36.reuse, R44, -R50 ;  /* 0x0000002c2428722b */ /* 0x040fe20000000832 */
[----:B------:R-:W-:Y:S01]  /*2670*/  UMOV UR14, 0x8b439581 ;  /* 0x8b439581000e7882 */ /* 0x000fe20000000000 */
[----:B------:R-:W-:Y:S01]  /*2680*/  DMUL R50, R36, R48 ;  /* 0x0000003024327228 */ /* 0x000fe20000000000 */
[----:B------:R-:W-:Y:S01]  /*2690*/  UMOV UR15, 0x3fbbe76c ;  /* 0x3fbbe76c000f7882 */ /* 0x000fe20000000000 */
[----:B------:R-:W-:Y:S01]  /*26a0*/  DMUL R34, R12, R6 ;  /* 0x000000060c227228 */ /* 0x000fe20000000000 */
[----:B------:R-:W-:Y:S01]  /*26b0*/  STG.E.64 desc[UR4][R22.64+0x10], R6 ;  /* 0x0000100616007986 */ /* 0x000fe2000c101b04 */
[----:B------:R-:W-:-:S02]  /*26c0*/  DFMA R18, R36, R20, -R18 ;  /* 0x000000142412722b */ /* 0x000fc40000000812 */
[----:B------:R-:W-:Y:S01]  /*26d0*/  DFMA R48, R48, -UR10, R46 ;  /* 0x8000000a30307c2b */ /* 0x000fe2000800002e */
[----:B------:R-:W-:Y:S01]  /*26e0*/  STG.E.64 desc[UR4][R22.64+0x58], R4 ;  /* 0x0000580416007986 */ /* 0x000fe2000c101b04 */
[----:B------:R-:W-:Y:S02]  /*26f0*/  DMUL R46, R10, R40 ;  /* 0x000000280a2e7228 */ /* 0x000fe40000000000 */
[C---:B------:R-:W-:Y:S01]  /*2700*/  DFMA R20, R38.reuse, R20, R50 ;  /* 0x000000142614722b */ /* 0x040fe20000000032 */
[----:B------:R-:W-:Y:S01]  /*2710*/  STG.E.64 desc[UR4][R22.64+0x60], R18 ;  /* 0x0000601216007986 */ /* 0x000fe2000c101b04 */
[----:B------:R-:W-:Y:S02]  /*2720*/  DMUL R38, R38, R44 ;  /* 0x0000002c26267228 */ /* 0x000fe40000000000 */
[----:B------:R-:W-:Y:S01]  /*2730*/  DMUL R44, R6, UR8 ;  /* 0x00000008062c7c28 */ /* 0x000fe20008000000 */
[----:B------:R-:W-:Y:S01]  /*2740*/  STG.E.64 desc[UR4][R22.64+0x28], R16 ;  /* 0x0000281016007986 */ /* 0x000fe2000c101b04 */
[----:B------:R-:W-:-:S02]  /*2750*/  DFMA R34, R10, R18, R34 ;  /* 0x000000120a22722b */ /* 0x000fc40000000022 */
[C---:B------:R-:W-:Y:S01]  /*2760*/  DMUL R52, R12.reuse, R40 ;  /* 0x000000280c347228 */ /* 0x040fe20000000000 */
[----:B------:R0:W-:Y:S01]  /*2770*/  STG.E.64 desc[UR4][R22.64], R38 ;  /* 0x0000002616007986 */ /* 0x0001e2000c101b04 */
[----:B------:R-:W-:Y:S02]  /*2780*/  DFMA R40, R12, R4, R46 ;  /* 0x000000040c28722b */ /* 0x000fe4000000002e */
[----:B------:R-:W-:Y:S01]  /*2790*/  DFMA R44, R20, -UR6, R44 ;  /* 0x80000006142c7c2b */ /* 0x000fe2000800002c */
[----:B------:R-:W-:Y:S01]  /*27a0*/  STG.E.64 desc[UR4][R22.64+0xf0], R20 ;  /* 0x0000f01416007986 */ /* 0x000fe2000c101b04 */
[----:B------:R-:W-:Y:S02]  /*27b0*/  DMUL R46, R26, R24 ;  /* 0x000000181a2e7228 */ /* 0x000fe40000000000 */
[----:B------:R-:W-:Y:S01]  /*27c0*/  DFMA R36, R36, R16, R38 ;  /* 0x000000102424722b */ /* 0x000fe20000000026 */
[----:B------:R-:W-:Y:S01]  /*27d0*/  STG.E.64 desc[UR4][R22.64+0x8], R34 ;  /* 0x0000082216007986 */ /* 0x000fe2000c101b04 */
[----:B------:R-:W-:-:S03]  /*27e0*/  DMUL R54, R26, R40 ;  /* 0x000000281a367228 */ /* 0x000fc60000000000 */
[----:B------:R-:W-:Y:S01]  /*27f0*/  STG.E.64 desc[UR4][R22.64+0x18], R40 ;  /* 0x0000182816007986 */ /* 0x000fe2000c101b04 */
[----:B------:R-:W-:-:S03]  /*2800*/  DFMA R46, R2, R28, -R46 ;  /* 0x0000001c022e722b */ /* 0x000fc6000000082e */
[----:B------:R-:W-:Y:S04]  /*2810*/  STG.E.64 desc[UR4][R22.64+0x80], R36 ;  /* 0x0000802416007986 */ /* 0x000fe8000c101b04 */
[----:B------:R-:W-:Y:S01]  /*2820*/  STG.E.64 desc[UR4][R22.64+0x50], R46 ;  /* 0x0000502e16007986 */ /* 0x000fe2000c101b04 */
[----:B--2---:R-:W-:Y:S02]  /*2830*/  DADD R50, R14, R48 ;  /* 0x000000000e327229 */ /* 0x004fe40000000030 */
[----:B------:R-:W-:Y:S02]  /*2840*/  DMUL R48, R34, -0.25 ;  /* 0xbfd0000022307828 */ /* 0x000fe40000000000 */
[----:B------:R-:W-:-:S04]  /*2850*/  DFMA R14, R10, R4, -R52 ;  /* 0x000000040a0e722b */ /* 0x000fc80000000834 */
[----:B------:R-:W-:Y:S01]  /*2860*/  DADD R50, R50, R44 ;  /* 0x0000000032327229 */ /* 0x000fe2000000002c */
[----:B------:R1:W-:Y:S01]  /*2870*/  STG.E.64 desc[UR4][R22.64+0x20], R48 ;  /* 0x0000203016007986 */ /* 0x0003e2000c101b04 */
[----:B------:R-:W-:Y:S02]  /*2880*/  DFMA R52, R20, -UR14, R48 ;  /* 0x8000000e14347c2b */ /* 0x000fe40008000030 */
[----:B------:R-:W-:Y:S01]  /*2890*/  DFMA R44, R2, R14, -R54 ;  /* 0x0000000e022c722b */ /* 0x000fe20000000836 */
[----:B------:R-:W-:Y:S05]  /*28a0*/  STG.E.64 desc[UR4][R22.64+0x68], R14 ;  /* 0x0000680e16007986 */ /* 0x000fea000c101b04 */
[----:B------:R-:W-:Y:S01]  /*28b0*/  DADD R50, R50, R52 ;  /* 0x0000000032327229 */ /* 0x000fe20000000034 */
[----:B------:R2:W-:Y:S01]  /*28c0*/  STG.E.64 desc[UR4][R22.64+0x88], R44 ;  /* 0x0000882c16007986 */ /* 0x0005e2000c101b04 */
[----:B------:R-:W-:-:S05]  /*28d0*/  DMUL R52, R44, R46 ;  /* 0x0000002e2c347228 */ /* 0x000fca0000000000 */
[----:B------:R3:W-:Y:S04]  /*28e0*/  STG.E.64 desc[UR4][R22.64+0xd8], R50 ;  /* 0x0000d83216007986 */ /* 0x0007e8000c101b04 */
[----:B------:R-:W-:Y:S04]  /*28f0*/  STG.E.64 desc[UR4][R22.64+0x90], R52 ;  /* 0x0000903416007986 */ /* 0x000fe8000c101b04 */
[----:B0-----:R-:W2:Y:S01]  /*2900*/  LDG.E.64 R38, desc[UR4][R8.64+0x8] ;  /* 0x0000080408267981 */ /* 0x001ea2000c1e1b00 */
[----:B-1----:R-:W-:Y:S01]  /*2910*/  DMUL R48, R2, R24 ;  /* 0x0000001802307228 */ /* 0x002fe20000000000 */
[----:B--2---:R-:W-:-:S06]  /*2920*/  IMAD.WIDE R44, R30, 0x8, R38 ;  /* 0x000000081e2c7825 */ /* 0x004fcc00078e0226 */
[----:B------:R-:W2:Y:S01]  /*2930*/  LD.E.64 R44, desc[UR4][R44.64+0x70] ;  /* 0x000070042c2c7980 */ /* 0x000ea2000c101b00 */
[----:B------:R-:W-:Y:S02]  /*2940*/  DMUL R38, R2, R40 ;  /* 0x0000002802267228 */ /* 0x000fe40000000000 */
[----:B------:R-:W-:-:S05]  /*2950*/  DFMA R28, R26, R28, R48 ;  /* 0x0000001c1a1c722b */ /* 0x000fca0000000030 */
[----:B------:R-:W-:Y:S01]  /*2960*/  STG.E.64 desc[UR4][R22.64+0x78], R38 ;  /* 0x0000782616007986 */ /* 0x000fe2000c101b04 */
[----:B------:R-:W-:-:S03]  /*2970*/  DFMA R24, R26, R14, R38 ;  /* 0x0000000e1a18722b */ /* 0x000fc60000000026 */
[----:B------:R0:W-:Y:S04]  /*2980*/  STG.E.64 desc[UR4][R22.64+0x120], R28 ;  /* 0x0001201c16007986 */ /* 0x0001e8000c101b04 */
[----:B------:R-:W-:Y:S01]  /*2990*/  STG.E.64 desc[UR4][R22.64+0x68], R24 ;  /* 0x0000681816007986 */ /* 0x000fe2000c101b04 */
[----:B------:R-:W-:-:S07]  /*29a0*/  DMUL R14, R24, R28 ;  /* 0x0000001c180e7228 */ /* 0x000fce0000000000 */
[----:B------:R-:W-:Y:S01]  /*29b0*/  STG.E.64 desc[UR4][R22.64+0x108], R14 ;  /* 0x0001080e16007986 */ /* 0x000fe2000c101b04 */
[----:B--2---:R-:W-:-:S07]  /*29c0*/  DADD R32, R32, R44 ;  /* 0x0000000020207229 */ /* 0x004fce000000002c */
[----:B------:R-:W-:Y:S01]  /*29d0*/  STG.E.64 desc[UR4][R22.64], R32 ;  /* 0x0000002016007986 */ /* 0x000fe2000c101b04 */
[----:B------:R-:W-:-:S08]  /*29e0*/  DFMA R48, R36, R32, R14 ;  /* 0x000000202430722b */ /* 0x000fd0000000000e */
[----:B------:R-:W-:-:S07]  /*29f0*/  DADD R48, R52, R48 ;  /* 0x0000000034307229 */ /* 0x000fce0000000030 */
[----:B------:R-:W-:Y:S01]  /*2a00*/  STG.E.64 desc[UR4][R22.64+0x90], R48 ;  /* 0x0000903016007986 */ /* 0x000fe2000c101b04 */
[----:B---3--:R-:W-:-:S07]  /*2a10*/  DMUL R50, R50, R48 ;  /* 0x0000003032327228 */ /* 0x008fce0000000000 */
[----:B------:R1:W-:Y:S04]  /*2a20*/  STG.E.64 desc[UR4][R22.64+0x138], R50 ;  /* 0x0001383216007986 */ /* 0x0003e8000c101b04 */
[----:B------:R-:W2:Y:S01]  /*2a30*/  LDG.E.64 R44, desc[UR4][R8.64] ;  /* 0x00000004082c7981 */ /* 0x000ea2000c1e1b00 */
[----:B------:R-:W-:Y:S02]  /*2a40*/  DMUL R12, R12, R18 ;  /* 0x000000120c0c7228 */ /* 0x000fe40000000000 */
[----:B------:R-:W-:-:S06]  /*2a50*/  DMUL R16, R16, -UR10 ;  /* 0x8000000a10107c28 */ /* 0x000fcc0008000000 */
[----:B------:R-:W-:Y:S01]  /*2a60*/  DFMA R18, R10, R6, -R12 ;  /* 0x000000060a12722b */ /* 0x000fe2000000080c */
[----:B--2---:R-:W-:-:S06]  /*2a70*/  IMAD.WIDE R44, R31, 0x8, R44 ;  /* 0x000000081f2c7825 */ /* 0x004fcc00078e022c */
[----:B------:R-:W2:Y:S01]  /*2a80*/  LD.E.64 R44, desc[UR4][R44.64+0x10] ;  /* 0x000010042c2c7980 */ /* 0x000ea2000c101b00 */
[----:B------:R-:W-:Y:S02]  /*2a90*/  DMUL R10, R2, R34 ;  /* 0x00000022020a7228 */ /* 0x000fe40000000000 */
[----:B------:R-:W-:Y:S01]  /*2aa0*/  DFMA R12, R4, UR12, R16 ;  /* 0x0000000c040c7c2b */ /* 0x000fe20008000010 */
[----:B------:R-:W-:Y:S01]  /*2ab0*/  STG.E.64 desc[UR4][R22.64+0x28], R16 ;  /* 0x0000281016007986 */ /* 0x000fe2000c101b04 */
[----:B------:R-:W-:Y:S01]  /*2ac0*/  DMUL R6, R36, -UR6 ;  /* 0x8000000624067c28 */ /* 0x000fe20008000000 */
[----:B------:R-:W3:Y:S01]  /*2ad0*/  LDCU UR6, c[0x3][0x8] ;  /* 0x00c00100ff0677ac */ /* 0x000ee20008000800 */
[----:B------:R-:W-:Y:S02]  /*2ae0*/  DMUL R40, R40, -0.25 ;  /* 0xbfd0000028287828 */ /* 0x000fe40000000000 */
[C---:B------:R-:W-:Y:S02]  /*2af0*/  DFMA R10, R26.reuse, R18, R10 ;  /* 0x000000121a0a722b */ /* 0x040fe4000000000a */
[----:B------:R-:W-:Y:S01]  /*2b00*/  DMUL R26, R26, R34 ;  /* 0x000000221a1a7228 */ /* 0x000fe20000000000 */
[----:B------:R4:W-:Y:S01]  /*2b10*/  STG.E.64 desc[UR4][R22.64+0x78], R6 ;  /* 0x0000780616007986 */ /* 0x0009e2000c101b04 */
[----:B------:R-:W-:-:S02]  /*2b20*/  DFMA R4, R4, UR8, R6 ;  /* 0x0000000804047c2b */ /* 0x000fc40008000006 */
[----:B------:R-:W-:Y:S01]  /*2b30*/  DFMA R36, R36, -UR14, R40 ;  /* 0x8000000e24247c2b */ /* 0x000fe20008000028 */
[----:B------:R-:W-:Y:S01]  /*2b40*/  STG.E.64 desc[UR4][R22.64+0x18], R40 ;  /* 0x0000182816007986 */ /* 0x000fe2000c101b04 */
[----:B0-----:R-:W-:Y:S02]  /*2b50*/  DMUL R28, R28, R10 ;  /* 0x0000000a1c1c7228 */ /* 0x001fe40000000000 */
[----:B------:R-:W-:Y:S01]  /*2b60*/  DFMA R26, R2, R18, -R26 ;  /* 0x00000012021a722b */ /* 0x000fe2000000081a */
[----:B------:R-:W-:Y:S01]  /*2b70*/  STG.E.64 desc[UR4][R22.64+0x10], R10 ;  /* 0x0000100a16007986 */ /* 0x000fe2000c101b04 */
[----:B------:R-:W4:Y:S03]  /*2b80*/  LDC.64 R2, c[0x0][0x390] ;  /* 0x0000e400ff027b82 */ /* 0x000f260000000a00 */
[----:B------:R-:W-:Y:S01]  /*2b90*/  STG.E.64 desc[UR4][R22.64+0x58], R36 ;  /* 0x0000582416007986 */ /* 0x000fe2000c101b04 */
[----:B------:R-:W-:-:S03]  /*2ba0*/  DFMA R20, R20, R32, R28 ;  /* 0x000000201414722b */ /* 0x000fc6000000001c */
[----:B------:R-:W-:Y:S04]  /*2bb0*/  STG.E.64 desc[UR4][R22.64+0x60], R26 ;  /* 0x0000601a16007986 */ /* 0x000fe8000c101b04 */
[----:B------:R0:W-:Y:S01]  /*2bc0*/  STG.E.64 desc[UR4][R22.64+0x8], R28 ;  /* 0x0000081c16007986 */ /* 0x0001e2000c101b04 */
[----:B------:R-:W-:-:S07]  /*2bd0*/  DFMA R20, R46, R26, R20 ;  /* 0x0000001a2e14722b */ /* 0x000fce0000000014 */
[----:B------:R-:W-:Y:S01]  /*2be0*/  STG.E.64 desc[UR4][R22.64+0x38], R20 ;  /* 0x0000381416007986 */ /* 0x000fe2000c101b04 */
[----:B--2---:R-:W-:-:S08]  /*2bf0*/  DADD R12, R44, R12 ;  /* 0x000000002c0c7229 */ /* 0x004fd0000000000c */
[----:B------:R-:W-:-:S08]  /*2c00*/  DADD R4, R12, R4 ;  /* 0x000000000c047229 */ /* 0x000fd00000000004 */
[----:B------:R-:W-:-:S07]  /*2c10*/  DADD R4, R4, R36 ;  /* 0x0000000004047229 */ /* 0x000fce0000000024 */
[----:B------:R2:W-:Y:S01]  /*2c20*/  STG.E.64 desc[UR4][R22.64+0x108], R4 ;  /* 0x0001080416007986 */ /* 0x0005e2000c101b04 */
[----:B------:R-:W-:-:S07]  /*2c30*/  DMUL R12, R4, R20 ;  /* 0x00000014040c7228 */ /* 0x000fce0000000000 */
[----:B------:R5:W-:Y:S01]  /*2c40*/  STG.E.64 desc[UR4][R22.64+0x40], R12 ;  /* 0x0000400c16007986 */ /* 0x000be2000c101b04 */
[----:B-1----:R-:W-:-:S07]  /*2c50*/  DADD R50, R50, -R12 ;  /* 0x0000000032327229 */ /* 0x002fce000000080c */
[----:B------:R-:W-:Y:S01]  /*2c60*/  STG.E.64 desc[UR4][R22.64+0x138], R50 ;  /* 0x0001383216007986 */ /* 0x000fe2000c101b04 */
[----:B------:R-:W-:-:S07]  /*2c70*/  DADD R42, R42, R50 ;  /* 0x000000002a2a7229 */ /* 0x000fce0000000032 */
[----:B------:R-:W-:Y:S04]  /*2c80*/  STG.E.64 desc[UR4][R22.64+0x100], R42 ;  /* 0x0001002a16007986 */ /* 0x000fe8000c101b04 */
[----:B----4-:R-:W4:Y:S01]  /*2c90*/  LDG.E.64 R6, desc[UR4][R2.64] ;  /* 0x0000000402067981 */ /* 0x010f22000c1e1b00 */
[----:B---3--:R-:W-:-:S04]  /*2ca0*/  IMAD R0, R0, UR6, RZ ;  /* 0x0000000600007c24 */ /* 0x008fc8000f8e02ff */
[----:B----4-:R-:W-:-:S05]  /*2cb0*/  IMAD.WIDE R6, R0, 0x8, R6 ;  /* 0x0000000800067825 */ /* 0x010fca00078e0206 */
[----:B------:R1:W-:Y:S04]  /*2cc0*/  ST.E.64 desc[UR4][R6.64], R42 ;  /* 0x0000002a06007985 */ /* 0x0003e8000c101b04 */
[----:B0-----:R-:W3:Y:S04]  /*2cd0*/  LDG.E.64 R28, desc[UR4][R22.64+0x48] ;  /* 0x00004804161c7981 */ /* 0x001ee8000c1e1b00 */
[----:B------:R-:W3:Y:S04]  /*2ce0*/  LDG.E.64 R32, desc[UR4][R22.64+0x120] ;  /* 0x0001200416207981 */ /* 0x000ee8000c1e1b00 */
[----:B------:R-:W4:Y:S04]  /*2cf0*/  LDG.E.64 R16, desc[UR4][R22.64+0x10] ;  /* 0x0000100416107981 */ /* 0x000f28000c1e1b00 */
[----:B------:R-:W4:Y:S04]  /*2d00*/  LDG.E.64 R18, desc[UR4][R22.64+0xe8] ;  /* 0x0000e80416127981 */ /* 0x000f28000c1e1b00 */
[----:B--2---:R-:W2:Y:S04]  /*2d10*/  LDG.E.64 R4, desc[UR4][R22.64+0xe0] ;  /* 0x0000e00416047981 */ /* 0x004ea8000c1e1b00 */
[----:B------:R-:W2:Y:S04]  /*2d20*/  LDG.E.64 R26, desc[UR4][R22.64] ;  /* 0x00000004161a7981 */ /* 0x000ea8000c1e1b00 */
[----:B-----5:R-:W5:Y:S04]  /*2d30*/  LDG.E.64 R12, desc[UR4][R22.64+0xf0] ;  /* 0x0000f004160c7981 */ /* 0x020f68000c1e1b00 */
[----:B------:R-:W5:Y:S04]  /*2d40*/  LDG.E.64 R14, desc[UR4][R22.64+0x110] ;  /* 0x00011004160e7981 */ /* 0x000f68000c1e1b00 */
[----:B------:R-:W5:Y:S04]  /*2d50*/  LDG.E.64 R20, desc[UR4][R22.64+0xb0] ;  /* 0x0000b00416147981 */ /* 0x000f68000c1e1b00 */
[----:B------:R-:W5:Y:S04]  /*2d60*/  LDG.E.64 R24, desc[UR4][R22.64+0x50] ;  /* 0x0000500416187981 */ /* 0x000f68000c1e1b00 */
[----:B-1----:R-:W5:Y:S04]  /*2d70*/  LDG.E.64 R6, desc[UR4][R22.64+0x60] ;  /* 0x0000600416067981 */ /* 0x002f68000c1e1b00 */
[----:B------:R-:W5:Y:S04]  /*2d80*/  LDG.E.64 R10, desc[UR4][R22.64+0x128] ;  /* 0x00012804160a7981 */ /* 0x000f68000c1e1b00 */
[----:B------:R-:W5:Y:S01]  /*2d90*/  LDG.E.64 R34, desc[UR4][R22.64+0x108] ;  /* 0x0001080416227981 */ /* 0x000f62000c1e1b00 */
[----:B---3--:R-:W-:-:S03]  /*2da0*/  DMUL R28, R28, R32 ;  /* 0x000000201c1c7228 */ /* 0x008fc60000000000 */
[----:B------:R-:W3:Y:S04]  /*2db0*/  LDG.E.64 R32, desc[UR4][R22.64+0xd0] ;  /* 0x0000d00416207981 */ /* 0x000ee8000c1e1b00 */
[----:B------:R0:W-:Y:S01]  /*2dc0*/  STG.E.64 desc[UR4][R22.64+0x48], R28 ;  /* 0x0000481c16007986 */ /* 0x0001e2000c101b04 */
[----:B----4-:R-:W-:-:S03]  /*2dd0*/  DMUL R16, R16, R18 ;  /* 0x0000001210107228 */ /* 0x010fc60000000000 */
[----:B------:R-:W4:Y:S04]  /*2de0*/  LDG.E.64 R18, desc[UR4][R22.64+0xc0] ;  /* 0x0000c00416127981 */ /* 0x000f28000c1e1b00 */
[----:B------:R1:W-:Y:S01]  /*2df0*/  STG.E.64 desc[UR4][R22.64+0x10], R16 ;  /* 0x0000101016007986 */ /* 0x0003e2000c101b04 */
[----:B--2---:R-:W-:-:S03]  /*2e00*/  DFMA R26, R4, R26, R28 ;  /* 0x0000001a041a722b */ /* 0x004fc6000000001c */
[----:B0-----:R-:W2:Y:S01]  /*2e10*/  LDG.E.64 R28, desc[UR4][R22.64+0x130] ;  /* 0x00013004161c7981 */ /* 0x001ea2000c1e1b00 */
[----:B-----5:R-:W-:-:S03]  /*2e20*/  DFMA R12, R12, R14, R16 ;  /* 0x0000000e0c0c722b */ /* 0x020fc60000000010 */
[----:B------:R0:W-:Y:S04]  /*2e30*/  STG.E.64 desc[UR4][R22.64], R26 ;  /* 0x0000001a16007986 */ /* 0x0001e8000c101b04 */
[----:B------:R-:W5:Y:S01]  /*2e40*/  LDG.E.64 R14, desc[UR4][R22.64+0xf8] ;  /* 0x0000f804160e7981 */ /* 0x000f62000c1e1b00 */
[----:B------:R-:W-:-:S03]  /*2e50*/  DFMA R20, R20, R24, R26 ;  /* 0x000000181414722b */ /* 0x000fc6000000001a */
[----:B------:R-:W-:Y:S04]  /*2e60*/  STG.E.64 desc[UR4][R22.64+0xf0], R12 ;  /* 0x0000f00c16007986 */ /* 0x000fe8000c101b04 */
[----:B------:R-:W4:Y:S01]  /*2e70*/  LDG.E.64 R24, desc[UR4][R22.64+0x98] ;  /* 0x0000980416187981 */ /* 0x000f22000c1e1b00 */
[----:B------:R-:W-:-:S03]  /*2e80*/  DFMA R6, R6, R10, R12 ;  /* 0x0000000a0606722b */ /* 0x000fc6000000000c */
[----:B------:R0:W-:Y:S01]  /*2e90*/  STG.E.64 desc[UR4][R22.64+0xb0], R20 ;  /* 0x0000b01416007986 */ /* 0x0001e2000c101b04 */
[----:B------:R-:W-:-:S03]  /*2ea0*/  DMUL R10, R20, R34 ;  /* 0x00000022140a7228 */ /* 0x000fc60000000000 */
[----:B-1----:R-:W5:Y:S04]  /*2eb0*/  LDG.E.64 R16, desc[UR4][R22.64+0x30] ;  /* 0x0000300416107981 */ /* 0x002f68000c1e1b00 */
[----:B------:R-:W-:Y:S04]  /*2ec0*/  STG.E.64 desc[UR4][R22.64+0x60], R6 ;  /* 0x0000600616007986 */ /* 0x000fe8000c101b04 */
[----:B------:R1:W-:Y:S04]  /*2ed0*/  STG.E.64 desc[UR4][R22.64+0x108], R10 ;  /* 0x0001080a16007986 */ /* 0x0003e8000c101b04 */
[----:B------:R-:W3:Y:S04]  /*2ee0*/  LDG.E.64 R8, desc[UR4][R8.64] ;  /* 0x0000000408087981 */ /* 0x000ee8000c1e1b00 */
[----:B0-----:R-:W2:Y:S04]  /*2ef0*/  LDG.E.64 R26, desc[UR4][R22.64+0x118] ;  /* 0x00011804161a7981 */ /* 0x001ea8000c1e1b00 */
[----:B------:R-:W2:Y:S04]  /*2f00*/  LDG.E.64 R20, desc[UR4][R22.64+0xc8] ;  /* 0x0000c80416147981 */ /* 0x000ea8000c1e1b00 */
[----:B------:R-:W2:Y:S01]  /*2f10*/  LDG.E.64 R34, desc[UR4][R22.64+0x90] ;  /* 0x0000900416227981 */ /* 0x000ea2000c1e1b00 */
[----:B---3--:R-:W-:-:S03]  /*2f20*/  IMAD.WIDE R12, R31, 0x8, R8 ;  /* 0x000000081f0c7825 */ /* 0x008fc600078e0208 */
[----:B------:R-:W3:Y:S04]  /*2f30*/  LDG.E.64 R30, desc[UR4][R22.64+0xb8] ;  /* 0x0000b804161e7981 */ /* 0x000ee8000c1e1b00 */
[----:B------:R-:W3:Y:S01]  /*2f40*/  LD.E.64 R12, desc[UR4][R12.64] ;  /* 0x000000040c0c7980 */ /* 0x000ee2000c101b00 */
[----:B----4-:R-:W-:Y:S02]  /*2f50*/  DMUL R18, R18, R24 ;  /* 0x0000001812127228 */ /* 0x010fe40000000000 */
[----:B------:R-:W-:-:S06]  /*2f60*/  DMUL R32, R4, R32 ;  /* 0x0000002004207228 */ /* 0x000fcc0000000000 */
[----:B-----5:R-:W-:Y:S02]  /*2f70*/  DFMA R14, R14, R16, R18 ;  /* 0x000000100e0e722b */ /* 0x020fe40000000012 */
[----:B--2---:R-:W-:Y:S01]  /*2f80*/  DFMA R26, R16, R26, R32 ;  /* 0x0000001a101a722b */ /* 0x004fe20000000020 */
[----:B------:R0:W-:Y:S04]  /*2f90*/  STG.E.64 desc[UR4][R22.64+0xc0], R18 ;  /* 0x0000c01216007986 */ /* 0x0001e8000c101b04 */
[----:B------:R-:W-:Y:S04]  /*2fa0*/  STG.E.64 desc[UR4][R22.64+0xf8], R14 ;  /* 0x0000f80e16007986 */ /* 0x000fe8000c101b04 */
[----:B------:R-:W-:Y:S04]  /*2fb0*/  STG.E.64 desc[UR4][R22.64+0xd0], R32 ;  /* 0x0000d02016007986 */ /* 0x000fe8000c101b04 */
[----:B------:R2:W-:Y:S01]  /*2fc0*/  STG.E.64 desc[UR4][R22.64+0x118], R26 ;  /* 0x0001181a16007986 */ /* 0x0005e2000c101b04 */
[----:B---3--:R-:W-:-:S02]  /*2fd0*/  DMUL R28, R28, R30 ;  /* 0x0000001e1c1c7228 */ /* 0x008fc40000000000 */
[----:B------:R-:W-:-:S06]  /*2fe0*/  DADD R8, R12, R14 ;  /* 0x000000000c087229 */ /* 0x000fcc000000000e */
[----:B------:R-:W-:Y:S02]  /*2ff0*/  DFMA R20, R4, R20, R28 ;  /* 0x000000140414722b */ /* 0x000fe4000000001c */
[----:B------:R-:W-:-:S08]  /*3000*/  DADD R8, R8, R26 ;  /* 0x0000000008087229 */ /* 0x000fd0000000001a */
[----:B------:R-:W-:-:S08]  /*3010*/  DADD R8, R8, R20 ;  /* 0x0000000008087229 */ /* 0x000fd00000000014 */
[----:B------:R-:W-:-:S08]  /*3020*/  DMUL R34, R8, R34 ;  /* 0x0000002208227228 */ /* 0x000fd00000000000 */
[----:B-1----:R-:W-:Y:S01]  /*3030*/  DADD R10, R10, -R34 ;  /* 0x000000000a0a7229 */ /* 0x002fe20000000822 */
[----:B------:R1:W-:Y:S07]  /*3040*/  STG.E.64 desc[UR4][R22.64+0x130], R28 ;  /* 0x0001301c16007986 */ /* 0x0003ee000c101b04 */
[----:B------:R-:W-:Y:S01]  /*3050*/  DADD R6, R6, R10 ;  /* 0x0000000006067229 */ /* 0x000fe2000000000a */
[----:B------:R-:W-:Y:S04]  /*3060*/  STG.E.64 desc[UR4][R22.64+0xc8], R20 ;  /* 0x0000c81416007986 */ /* 0x000fe8000c101b04 */
[----:B------:R3:W-:Y:S04]  /*3070*/  STG.E.64 desc[UR4][R22.64], R8 ;  /* 0x0000000816007986 */ /* 0x0007e8000c101b04 */
[----:B------:R-:W-:Y:S04]  /*3080*/  STG.E.64 desc[UR4][R22.64+0x90], R34 ;  /* 0x0000902216007986 */ /* 0x000fe8000c101b04 */
[----:B------:R4:W-:Y:S04]  /*3090*/  STG.E.64 desc[UR4][R22.64+0x108], R10 ;  /* 0x0001080a16007986 */ /* 0x0009e8000c101b04 */
[----:B------:R-:W-:Y:S04]  /*30a0*/  STG.E.64 desc[UR4][R22.64+0x60], R6 ;  /* 0x0000600616007986 */ /* 0x000fe8000c101b04 */
[----:B------:R-:W5:Y:S02]  /*30b0*/  LDG.E.64 R4, desc[UR4][R2.64] ;  /* 0x0000000402047981 */ /* 0x000f64000c1e1b00 */
[----:B-----5:R-:W-:-:S05]  /*30c0*/  IMAD.WIDE R4, R0, 0x8, R4 ;  /* 0x0000000800047825 */ /* 0x020fca00078e0204 */
[----:B------:R5:W-:Y:S04]  /*30d0*/  ST.E.64 desc[UR4][R4.64+0x8], R6 ;  /* 0x0000080604007985 */ /* 0x000be8000c101b04 */
[----:B------:R-:W5:Y:S04]  /*30e0*/  LDG.E.64 R16, desc[UR4][R22.64+0x68] ;  /* 0x0000680416107981 */ /* 0x000f68000c1e1b00 */
[----:B0-----:R-:W5:Y:S04]  /*30f0*/  LDG.E.64 R18, desc[UR4][R22.64+0xe8] ;  /* 0x0000e80416127981 */ /* 0x001f68000c1e1b00 */
[----:B------:R-:W5:Y:S04]  /*3100*/  LDG.E.64 R12, desc[UR4][R22.64+0x80] ;  /* 0x00008004160c7981 */ /* 0x000f68000c1e1b00 */
[----:B--2---:R-:W2:Y:S04]  /*3110*/  LDG.E.64 R26, desc[UR4][R22.64+0xd8] ;  /* 0x0000d804161a7981 */ /* 0x004ea8000c1e1b00 */
[----:B-1----:R-:W2:Y:S04]  /*3120*/  LDG.E.64 R28, desc[UR4][R22.64+0xb0] ;  /* 0x0000b004161c7981 */ /* 0x002ea8000c1e1b00 */
[----:B------:R-:W2:Y:S04]  /*3130*/  LDG.E.64 R14, desc[UR4][R22.64+0x110] ;  /* 0x00011004160e7981 */ /* 0x000ea8000c1e1b00 */
[----:B---3--:R-:W3:Y:S04]  /*3140*/  LDG.E.64 R8, desc[UR4][R22.64+0x88] ;  /* 0x0000880416087981 */ /* 0x008ee8000c1e1b00 */
[----:B------:R-:W3:Y:S04]  /*3150*/  LDG.E.64 R20, desc[UR4][R22.64] ;  /* 0x0000000416147981 */ /* 0x000ee8000c1e1b00 */
[----:B------:R-:W3:Y:S04]  /*3160*/  LDG.E.64 R24, desc[UR4][R22.64+0x38] ;  /* 0x0000380416187981 */ /* 0x000ee8000c1e1b00 */
[----:B----4-:R-:W4:Y:S01]  /*3170*/  LDG.E.64 R10, desc[UR4][R22.64+0x128] ;  /* 0x00012804160a7981 */ /* 0x010f22000c1e1b00 */
[----:B-----5:R-:W-:-:S02]  /*3180*/  DMUL R16, R16, R18 ;  /* 0x0000001210107228 */ /* 0x020fc40000000000 */
[----:B--2---:R-:W-:-:S06]  /*3190*/  DMUL R26, R26, R28 ;  /* 0x0000001c1a1a7228 */ /* 0x004fcc0000000000 */
[----:B------:R-:W-:Y:S02]  /*31a0*/  DFMA R12, R12, R14, R16 ;  /* 0x0000000e0c0c722b */ /* 0x000fe40000000010 */
[----:B---3--:R-:W-:-:S06]  /*31b0*/  DFMA R20, R20, R24, -R26 ;  /* 0x000000181414722b */ /* 0x008fcc000000081a */
[----:B----4-:R-:W-:Y:S01]  /*31c0*/  DFMA R8, R8, R10, R12 ;  /* 0x0000000a0808722b */ /* 0x010fe2000000000c */
[----:B------:R-:W-:Y:S07]  /*31d0*/  STG.E.64 desc[UR4][R22.64+0x68], R16 ;  /* 0x0000681016007986 */ /* 0x000fee000c101b04 */
[----:B------:R-:W-:Y:S01]  /*31e0*/  DADD R8, R8, R20 ;  /* 0x0000000008087229 */ /* 0x000fe20000000014 */
[----:B------:R-:W-:Y:S04]  /*31f0*/  STG.E.64 desc[UR4][R22.64+0x80], R12 ;  /* 0x0000800c16007986 */ /* 0x000fe8000c101b04 */
[----:B------:R-:W-:Y:S04]  /*3200*/  STG.E.64 desc[UR4][R22.64+0xd8], R26 ;  /* 0x0000d81a16007986 */ /* 0x000fe8000c101b04 */
[----:B------:R-:W-:Y:S04]  /*3210*/  STG.E.64 desc[UR4][R22.64], R20 ;  /* 0x0000001416007986 */ /* 0x000fe8000c101b04 */
[----:B------:R-:W-:Y:S04]  /*3220*/  STG.E.64 desc[UR4][R22.64+0x88], R8 ;  /* 0x0000880816007986 */ /* 0x000fe8000c101b04 */
[----:B------:R-:W2:Y:S02]  /*3230*/  LDG.E.64 R2, desc[UR4][R2.64] ;  /* 0x0000000402027981 */ /* 0x000ea4000c1e1b00 */
[----:B--2---:R-:W-:-:S05]  /*3240*/  IMAD.WIDE R4, R0, 0x8, R2 ;  /* 0x0000000800047825 */ /* 0x004fca00078e0202 */
[----:B------:R-:W-:Y:S01]  /*3250*/  ST.E.64 desc[UR4][R4.64+0x10], R8 ;  /* 0x0000100804007985 */ /* 0x000fe2000c101b04 */
[----:B------:R-:W-:Y:S05]  /*3260*/  EXIT ;  /* 0x000000000000794d */ /* 0x000fea0003800000 */
        .type           $_Z15evaluate_kernelPPKdPdPS2_i$__internal_trig_reduction_slowpathd,@function
        .size           $_Z15evaluate_kernelPPKdPdPS2_i$__internal_trig_reduction_slowpathd,(.L_x_26 - $_Z15evaluate_kernelPPKdPdPS2_i$__internal_trig_reduction_slowpathd)
$_Z15evaluate_kernelPPKdPdPS2_i$__internal_trig_reduction_slowpathd:
[--C-:B------:R-:W-:Y:S01]  /*3270*/  SHF.R.U32.HI R26, RZ, 0x14, R25.reuse ;  /* 0x00000014ff1a7819 */ /* 0x100fe20000011619 */
[----:B------:R-:W-:Y:S02]  /*3280*/  IMAD.MOV.U32 R45, RZ, RZ, R25 ;  /* 0x000000ffff2d7224 */ /* 0x000fe400078e0019 */
[----:B------:R-:W-:Y:S01]  /*3290*/  IMAD.MOV.U32 R32, RZ, RZ, RZ ;  /* 0x000000ffff207224 */ /* 0x000fe200078e00ff */
[----:B------:R-:W-:-:S04]  /*32a0*/  LOP3.LUT R27, R26, 0x7ff, RZ, 0xc0, !PT ;  /* 0x000007ff1a1b7812 */ /* 0x000fc800078ec0ff */
[----:B------:R-:W-:-:S13]  /*32b0*/  ISETP.NE.AND P0, PT, R27, 0x7ff, PT ;  /* 0x000007ff1b00780c */ /* 0x000fda0003f05270 */
[----:B------:R-:W-:Y:S05]  /*32c0*/  @!P0 BRA `(.L_x_18) ;  /* 0x0000000800688947 */ /* 0x000fea0003800000 */
[----:B------:R-:W-:Y:S01]  /*32d0*/  VIADD R27, R27, 0xfffffc00 ;  /* 0xfffffc001b1b7836 */ /* 0x000fe20000000000 */
[----:B------:R-:W-:Y:S01]  /*32e0*/  BSSY.RECONVERGENT B2, `(.L_x_19) ;  /* 0x0000034000027945 */ /* 0x000fe20003800200 */
[----:B------:R-:W-:-:S03]  /*32f0*/  CS2R R34, SRZ ;  /* 0x0000000000227805 */ /* 0x000fc6000001ff00 */
[----:B------:R-:W-:Y:S02]  /*3300*/  SHF.R.U32.HI R29, RZ, 0x6, R27 ;  /* 0x00000006ff1d7819 */ /* 0x000fe4000001161b */
[----:B------:R-:W-:Y:S02]  /*3310*/  ISETP.GE.U32.AND P0, PT, R27, 0x80, PT ;  /* 0x000000801b00780c */ /* 0x000fe40003f06070 */
[C---:B------:R-:W-:Y:S02]  /*3320*/  IADD3 R28, PT, PT, -R29.reuse, 0x13, RZ ;  /* 0x000000131d1c7810 */ /* 0x040fe40007ffe1ff */
[----:B------:R-:W-:Y:S02]  /*3330*/  IADD3 R27, PT, PT, -R29, 0xf, RZ ;  /* 0x0000000f1d1b7810 */ /* 0x000fe40007ffe1ff */
[----:B------:R-:W-:-:S04]  /*3340*/  SEL R28, R28, 0x12, P0 ;  /* 0x000000121c1c7807 */ /* 0x000fc80000000000 */
[----:B------:R-:W-:-:S13]  /*3350*/  ISETP.GE.AND P0, PT, R27, R28, PT ;  /* 0x0000001c1b00720c */ /* 0x000fda0003f06270 */
[----:B------:R-:W-:Y:S05]  /*3360*/  @P0 BRA `(.L_x_20) ;  /* 0x0000000000ac0947 */ /* 0x000fea0003800000 */
[----:B------:R-:W0:Y:S01]  /*3370*/  LDC.64 R30, c[0x0][0x358] ;  /* 0x0000d600ff1e7b82 */ /* 0x000e220000000a00 */
[C---:B------:R-:W-:Y:S01]  /*3380*/  SHF.L.U64.HI R32, R44.reuse, 0xb, R45 ;  /* 0x0000000b2c207819 */ /* 0x040fe2000001022d */
[----:B------:R-:W-:Y:S01]  /*3390*/  BSSY.RECONVERGENT B3, `(.L_x_21) ;  /* 0x0000022000037945 */ /* 0x000fe20003800200 */
[----:B------:R-:W-:Y:S01]  /*33a0*/  IADD3 R28, PT, PT, RZ, -R29, -R28 ;  /* 0x8000001dff1c7210 */ /* 0x000fe20007ffe81c */
[----:B------:R-:W-:Y:S01]  /*33b0*/  IMAD.MOV.U32 R43, RZ, RZ, R27 ;  /* 0x000000ffff2b7224 */ /* 0x000fe200078e001b */
[----:B------:R-:W-:Y:S01]  /*33c0*/  CS2R R34, SRZ ;  /* 0x0000000000227805 */ /* 0x000fe2000001ff00 */
[----:B------:R-:W-:Y:S01]  /*33d0*/  IMAD.SHL.U32 R29, R44, 0x800, RZ ;  /* 0x000008002c1d7824 */ /* 0x000fe200078e00ff */
[----:B------:R-:W-:Y:S01]  /*33e0*/  LOP3.LUT R27, R32, 0x80000000, RZ, 0xfc, !PT ;  /* 0x80000000201b7812 */ /* 0x000fe200078efcff */
[----:B------:R-:W-:-:S07]  /*33f0*/  IMAD.MOV.U32 R42, RZ, RZ, RZ ;  /* 0x000000ffff2a7224 */ /* 0x000fce00078e00ff */
.L_x_22:
[----:B------:R-:W1:Y:S01]  /*3400*/  LDC.64 R32, c[0x4][RZ] ;  /* 0x01000000ff207b82 */ /* 0x000e620000000a00 */
[----:B0-----:R-:W-:Y:S02]  /*3410*/  R2UR UR6, R30 ;  /* 0x000000001e0672ca */ /* 0x001fe400000e0000 */
[----:B------:R-:W-:Y:S01]  /*3420*/  R2UR UR7, R31 ;  /* 0x000000001f0772ca */ /* 0x000fe200000e0000 */
[----:B-1----:R-:W-:-:S12]  /*3430*/  IMAD.WIDE R46, R43, 0x8, R32 ;  /* 0x000000082b2e7825 */ /* 0x002fd800078e0220 */
[----:B------:R-:W2:Y:S01]  /*3440*/  LDG.E.64.CONSTANT R32, desc[UR6][R46.64] ;  /* 0x000000062e207981 */ /* 0x000ea2000c1e9b00 */
[----:B------:R-:W-:Y:S02]  /*3450*/  VIADD R28, R28, 0x1 ;  /* 0x000000011c1c7836 */ /* 0x000fe40000000000 */
[----:B------:R-:W-:Y:S02]  /*3460*/  VIADD R43, R43, 0x1 ;  /* 0x000000012b2b7836 */ /* 0x000fe40000000000 */
[----:B--2---:R-:W-:-:S04]  /*3470*/  IMAD.WIDE.U32 R34, P2, R32, R29, R34 ;  /* 0x0000001d20227225 */ /* 0x004fc80007840022 */
[C---:B------:R-:W-:Y:S02]  /*3480*/  IMAD R45, R32.reuse, R27, RZ ;  /* 0x0000001b202d7224 */ /* 0x040fe400078e02ff */
[----:B------:R-:W-:Y:S02]  /*3490*/  IMAD R44, R33, R29, RZ ;  /* 0x0000001d212c7224 */ /* 0x000fe400078e02ff */
[----:B------:R-:W-:Y:S01]  /*34a0*/  IMAD.HI.U32 R32, R32, R27, RZ ;  /* 0x0000001b20207227 */ /* 0x000fe200078e00ff */
[----:B------:R-:W-:-:S03]  /*34b0*/  IADD3 R45, P0, PT, R45, R35, RZ ;  /* 0x000000232d2d7210 */ /* 0x000fc60007f1e0ff */
[----:B------:R-:W-:Y:S01]  /*34c0*/  IMAD.X R47, RZ, RZ, R32, P2 ;  /* 0x000000ffff2f7224 */ /* 0x000fe200010e0620 */
[----:B------:R-:W-:Y:S01]  /*34d0*/  IADD3 R45, P1, PT, R44, R45, RZ ;  /* 0x0000002d2c2d7210 */ /* 0x000fe20007f3e0ff */
[----:B------:R-:W-:Y:S02]  /*34e0*/  IMAD.MOV.U32 R44, RZ, RZ, R34 ;  /* 0x000000ffff2c7224 */ /* 0x000fe400078e0022 */
[----:B------:R-:W-:-:S04]  /*34f0*/  IMAD.HI.U32 R34, R33, R29, RZ ;  /* 0x0000001d21227227 */ /* 0x000fc800078e00ff */
[----:B------:R-:W-:Y:S01]  /*3500*/  IMAD.HI.U32 R32, R33, R27, RZ ;  /* 0x0000001b21207227 */ /* 0x000fe200078e00ff */
[----:B------:R-:W-:-:S03]  /*3510*/  IADD3.X R34, P0, PT, R34, R47, RZ, P0, !PT ;  /* 0x0000002f22227210 */ /* 0x000fc6000071e4ff */
[----:B------:R-:W-:Y:S02]  /*3520*/  IMAD R33, R33, R27, RZ ;  /* 0x0000001b21217224 */ /* 0x000fe400078e02ff */
[----:B------:R-:W-:Y:S01]  /*3530*/  IMAD.X R32, RZ, RZ, R32, P0 ;  /* 0x000000ffff207224 */ /* 0x000fe200000e0620 */
[----:B------:R-:W-:Y:S01]  /*3540*/  ISETP.NE.AND P0, PT, R28, -0xf, PT ;  /* 0xfffffff11c00780c */ /* 0x000fe20003f05270 */
[C---:B------:R-:W-:Y:S01]  /*3550*/  IMAD R35, R42.reuse, 0x8, R1 ;  /* 0x000000082a237824 */ /* 0x040fe200078e0201 */
[----:B------:R-:W-:Y:S01]  /*3560*/  IADD3.X R34, P1, PT, R33, R34, RZ, P1, !PT ;  /* 0x0000002221227210 */ /* 0x000fe20000f3e4ff */
[----:B------:R-:W-:-:S03]  /*3570*/  VIADD R42, R42, 0x1 ;  /* 0x000000012a2a7836 */ /* 0x000fc60000000000 */
[----:B------:R0:W-:Y:S02]  /*3580*/  STL.64 [R35], R44 ;  /* 0x0000002c23007387 */ /* 0x0001e40000100a00 */
[----:B0-----:R-:W-:-:S05]  /*3590*/  IMAD.X R35, RZ, RZ, R32, P1 ;  /* 0x000000ffff237224 */ /* 0x001fca00008e0620 */
[----:B------:R-:W-:Y:S05]  /*35a0*/  @P0 BRA `(.L_x_22) ;  /* 0xfffffffc00940947 */ /* 0x000fea000383ffff */
[----:B------:R-:W-:Y:S05]  /*35b0*/  BSYNC.RECONVERGENT B3 ;  /* 0x0000000000037941 */ /* 0x000fea0003800200 */
.L_x_21:
[----:B------:R-:W-:-:S05]  /*35c0*/  LOP3.LUT R27, R26, 0x7ff, RZ, 0xc0, !PT ;  /* 0x000007ff1a1b7812 */ /* 0x000fca00078ec0ff */
[----:B------:R-:W-:-:S05]  /*35d0*/  VIADD R27, R27, 0xfffffc00 ;  /* 0xfffffc001b1b7836 */ /* 0x000fca0000000000 */
[----:B------:R-:W-:Y:S02]  /*35e0*/  SHF.R.U32.HI R28, RZ, 0x6, R27 ;  /* 0x00000006ff1c7819 */ /* 0x000fe4000001161b */
[----:B------:R-:W-:Y:S02]  /*35f0*/  ISETP.GE.U32.AND P0, PT, R27, 0x80, PT ;  /* 0x000000801b00780c */ /* 0x000fe40003f06070 */
[----:B------:R-:W-:-:S04]  /*3600*/  IADD3 R28, PT, PT, -R28, 0x13, RZ ;  /* 0x000000131c1c7810 */ /* 0x000fc80007ffe1ff */
[----:B------:R-:W-:-:S07]  /*3610*/  SEL R27, R28, 0x12, P0 ;  /* 0x000000121c1b7807 */ /* 0x000fce0000000000 */
.L_x_20:
[----:B------:R-:W-:Y:S05]  /*3620*/  BSYNC.RECONVERGENT B2 ;  /* 0x0000000000027941 */ /* 0x000fea0003800200 */
.L_x_19:
[C---:B------:R-:W-:Y:S02]  /*3630*/  LOP3.LUT R28, R26.reuse, 0x7ff, RZ, 0xc0, !PT ;  /* 0x000007ff1a1c7812 */ /* 0x040fe400078ec0ff */
[----:B------:R-:W-:-:S03]  /*3640*/  LOP3.LUT P0, R43, R26, 0x3f, RZ, 0xc0, !PT ;  /* 0x0000003f1a2b7812 */ /* 0x000fc6000780c0ff */
[----:B------:R-:W-:-:S05]  /*3650*/  VIADD R28, R28, 0xfffffc00 ;  /* 0xfffffc001c1c7836 */ /* 0x000fca0000000000 */
[----:B------:R-:W-:-:S05]  /*3660*/  SHF.R.U32.HI R28, RZ, 0x6, R28 ;  /* 0x00000006ff1c7819 */ /* 0x000fca000001161c */
[----:B------:R-:W-:-:S04]  /*3670*/  IMAD.IADD R26, R28, 0x1, R27 ;  /* 0x000000011c1a7824 */ /* 0x000fc800078e021b */
[----:B------:R-:W-:-:S05]  /*3680*/  IMAD.U32 R49, R26, 0x8, R1 ;  /* 0x000000081a317824 */ /* 0x000fca00078e0001 */
[----:B------:R0:W-:Y:S04]  /*3690*/  STL.64 [R49+-0x78], R34 ;  /* 0xffff882231007387 */ /* 0x0001e80000100a00 */
[----:B------:R-:W2:Y:S04]  /*36a0*/  @P0 LDL.64 R30, [R1+0x8] ;  /* 0x00000800011e0983 */ /* 0x000ea80000100a00 */
[----:B------:R-:W3:Y:S04]  /*36b0*/  LDL.64 R28, [R1+0x10] ;  /* 0x00001000011c7983 */ /* 0x000ee80000100a00 */
[----:B------:R-:W4:Y:S01]  /*36c0*/  LDL.64 R26, [R1+0x18] ;  /* 0x00001800011a7983 */ /* 0x000f220000100a00 */
[----:B------:R-:W-:Y:S01]  /*36d0*/  BSSY.RECONVERGENT B2, `(.L_x_23) ;  /* 0x0000035000027945 */ /* 0x000fe20003800200 */
[----:B--2---:R-:W-:-:S02]  /*36e0*/  @P0 SHF.R.U64 R45, R30, 0x1, R31 ;  /* 0x000000011e2d0819 */ /* 0x004fc4000000121f */
[----:B------:R-:W-:Y:S02]  /*36f0*/  @P0 SHF.R.U32.HI R47, RZ, 0x1, R31 ;  /* 0x00000001ff2f0819 */ /* 0x000fe4000001161f */
[----:B------:R-:W-:Y:S02]  /*3700*/  @P0 LOP3.LUT R30, R43, 0x3f, RZ, 0x3c, !PT ;  /* 0x0000003f2b1e0812 */ /* 0x000fe400078e3cff */
[C---:B---3--:R-:W-:Y:S02]  /*3710*/  @P0 SHF.L.U32 R42, R28.reuse, R43, RZ ;  /* 0x0000002b1c2a0219 */ /* 0x048fe400000006ff */
[----:B0-----:R-:W-:Y:S02]  /*3720*/  @P0 SHF.R.U64 R35, R45, R30, R47 ;  /* 0x0000001e2d230219 */ /* 0x001fe4000000122f */
[--C-:B------:R-:W-:Y:S02]  /*3730*/  @P0 SHF.R.U32.HI R31, RZ, 0x1, R29.reuse ;  /* 0x00000001ff1f0819 */ /* 0x100fe4000001161d */
[----:B------:R-:W-:-:S02]  /*3740*/  @P0 SHF.R.U64 R32, R28, 0x1, R29 ;  /* 0x000000011c200819 */ /* 0x000fc4000000121d */
[----:B------:R-:W-:Y:S02]  /*3750*/  @P0 SHF.L.U64.HI R33, R28, R43, R29 ;  /* 0x0000002b1c210219 */ /* 0x000fe4000001021d */
[-C--:B------:R-:W-:Y:S02]  /*3760*/  @P0 SHF.R.U32.HI R44, RZ, R30.reuse, R47 ;  /* 0x0000001eff2c0219 */ /* 0x080fe4000001162f */
[----:B------:R-:W-:Y:S02]  /*3770*/  @P0 LOP3.LUT R28, R42, R35, RZ, 0xfc, !PT ;  /* 0x000000232a1c0212 */ /* 0x000fe400078efcff */
[----:B----4-:R-:W-:Y:S02]  /*3780*/  @P0 SHF.L.U32 R34, R26, R43, RZ ;  /* 0x0000002b1a220219 */ /* 0x010fe400000006ff */
[----:B------:R-:W-:Y:S02]  /*3790*/  @P0 SHF.R.U64 R45, R32, R30, R31 ;  /* 0x0000001e202d0219 */ /* 0x000fe4000000121f */
[----:B------:R-:W-:-:S02]  /*37a0*/  @P0 LOP3.LUT R29, R33, R44, RZ, 0xfc, !PT ;  /* 0x0000002c211d0212 */ /* 0x000fc400078efcff */
[----:B------:R-:W-:Y:S02]  /*37b0*/  @P0 SHF.L.U64.HI R32, R26, R43, R27 ;  /* 0x0000002b1a200219 */ /* 0x000fe4000001021b */
[----:B------:R-:W-:Y:S01]  /*37c0*/  @P0 SHF.R.U32.HI R31, RZ, R30, R31 ;  /* 0x0000001eff1f0219 */ /* 0x000fe2000001161f */
[----:B------:R-:W-:Y:S01]  /*37d0*/  IMAD.SHL.U32 R30, R28, 0x4, RZ ;  /* 0x000000041c1e7824 */ /* 0x000fe200078e00ff */
[----:B------:R-:W-:Y:S02]  /*37e0*/  @P0 LOP3.LUT R26, R34, R45, RZ, 0xfc, !PT ;  /* 0x0000002d221a0212 */ /* 0x000fe400078efcff */
[----:B------:R-:W-:Y:S02]  /*37f0*/  SHF.L.U64.HI R28, R28, 0x2, R29 ;  /* 0x000000021c1c7819 */ /* 0x000fe4000001021d */
[----:B------:R-:W-:Y:S02]  /*3800*/  SHF.L.W.U32.HI R34, R29, 0x2, R26 ;  /* 0x000000021d227819 */ /* 0x000fe40000010e1a */
[----:B------:R-:W-:-:S02]  /*3810*/  @P0 LOP3.LUT R27, R32, R31, RZ, 0xfc, !PT ;  /* 0x0000001f201b0212 */ /* 0x000fc400078efcff */
[----:B------:R-:W-:Y:S02]  /*3820*/  IADD3 RZ, P0, PT, RZ, -R30, RZ ;  /* 0x8000001effff7210 */ /* 0x000fe40007f1e0ff */
[----:B------:R-:W-:Y:S02]  /*3830*/  LOP3.LUT R29, RZ, R28, RZ, 0x33, !PT ;  /* 0x0000001cff1d7212 */ /* 0x000fe400078e33ff */
[----:B------:R-:W-:Y:S02]  /*3840*/  SHF.L.W.U32.HI R32, R26, 0x2, R27 ;  /* 0x000000021a207819 */ /* 0x000fe40000010e1b */
[----:B------:R-:W-:Y:S02]  /*3850*/  LOP3.LUT R26, RZ, R34, RZ, 0x33, !PT ;  /* 0x00000022ff1a7212 */ /* 0x000fe400078e33ff */
[----:B------:R-:W-:Y:S02]  /*3860*/  IADD3.X R29, P0, PT, RZ, R29, RZ, P0, !PT ;  /* 0x0000001dff1d7210 */ /* 0x000fe4000071e4ff */
[----:B------:R-:W-:-:S02]  /*3870*/  LOP3.LUT R33, RZ, R32, RZ, 0x33, !PT ;  /* 0x00000020ff217212 */ /* 0x000fc400078e33ff */
[----:B------:R-:W-:Y:S02]  /*3880*/  IADD3.X R31, P1, PT, RZ, R26, RZ, P0, !PT ;  /* 0x0000001aff1f7210 */ /* 0x000fe4000073e4ff */
[----:B------:R-:W-:-:S03]  /*3890*/  ISETP.GT.U32.AND P2, PT, R34, -0x1, PT ;  /* 0xffffffff2200780c */ /* 0x000fc60003f44070 */
[----:B------:R-:W-:Y:S01]  /*38a0*/  IMAD.X R33, RZ, RZ, R33, P1 ;  /* 0x000000ffff217224 */ /* 0x000fe200008e0621 */
[----:B------:R-:W-:-:S04]  /*38b0*/  ISETP.GT.AND.EX P0, PT, R32, -0x1, PT, P2 ;  /* 0xffffffff2000780c */ /* 0x000fc80003f04320 */
[----:B------:R-:W-:Y:S02]  /*38c0*/  SEL R33, R32, R33, P0 ;  /* 0x0000002120217207 */ /* 0x000fe40000000000 */
[----:B------:R-:W-:Y:S02]  /*38d0*/  SEL R34, R34, R31, P0 ;  /* 0x0000001f22227207 */ /* 0x000fe40000000000 */
[----:B------:R-:W-:-:S04]  /*38e0*/  ISETP.NE.U32.AND P1, PT, R33, RZ, PT ;  /* 0x000000ff2100720c */ /* 0x000fc80003f25070 */
[----:B------:R-:W-:Y:S01]  /*38f0*/  SEL R31, R34, R33, !P1 ;  /* 0x00000021221f7207 */ /* 0x000fe20004800000 */
[----:B------:R-:W-:-:S05]  /*3900*/  @!P0 IMAD.MOV R30, RZ, RZ, -R30 ;  /* 0x000000ffff1e8224 */ /* 0x000fca00078e0a1e */
[----:B------:R-:W0:Y:S02]  /*3910*/  FLO.U32 R31, R31 ;  /* 0x0000001f001f7300 */ /* 0x000e2400000e0000 */
[C---:B0-----:R-:W-:Y:S02]  /*3920*/  IADD3 R35, PT, PT, -R31.reuse, 0x1f, RZ ;  /* 0x0000001f1f237810 */ /* 0x041fe40007ffe1ff */
[----:B------:R-:W-:-:S03]  /*3930*/  IADD3 R26, PT, PT, -R31, 0x3f, RZ ;  /* 0x0000003f1f1a7810 */ /* 0x000fc60007ffe1ff */
[----:B------:R-:W-:Y:S01]  /*3940*/  @P1 IMAD.MOV R26, RZ, RZ, R35 ;  /* 0x000000ffff1a1224 */ /* 0x000fe200078e0223 */
[----:B------:R-:W-:-:S04]  /*3950*/  SEL R35, R28, R29, P0 ;  /* 0x0000001d1c237207 */ /* 0x000fc80000000000 */
[----:B------:R-:W-:-:S13]  /*3960*/  ISETP.NE.AND P1, PT, R26, RZ, PT ;  /* 0x000000ff1a00720c */ /* 0x000fda0003f25270 */
[----:B------:R-:W-:Y:S05]  /*3970*/  @!P1 BRA `(.L_x_24) ;  /* 0x0000000000289947 */ /* 0x000fea0003800000 */
[----:B------:R-:W-:Y:S02]  /*3980*/  LOP3.LUT R29, R26, 0x3f, RZ, 0xc0, !PT ;  /* 0x0000003f1a1d7812 */ /* 0x000fe400078ec0ff */
[--C-:B------:R-:W-:Y:S02]  /*3990*/  SHF.R.U64 R31, R30, 0x1, R35.reuse ;  /* 0x000000011e1f7819 */ /* 0x100fe40000001223 */
[----:B------:R-:W-:Y:S02]  /*39a0*/  SHF.R.U32.HI R35, RZ, 0x1, R35 ;  /* 0x00000001ff237819 */ /* 0x000fe40000011623 */
[----:B------:R-:W-:Y:S02]  /*39b0*/  LOP3.LUT R28, R26, 0x3f, RZ, 0xc, !PT ;  /* 0x0000003f1a1c7812 */ /* 0x000fe400078e0cff */
[CC--:B------:R-:W-:Y:S02]  /*39c0*/  SHF.L.U64.HI R33, R34.reuse, R29.reuse, R33 ;  /* 0x0000001d22217219 */ /* 0x0c0fe40000010221 */
[----:B------:R-:W-:-:S02]  /*39d0*/  SHF.L.U32 R29, R34, R29, RZ ;  /* 0x0000001d221d7219 */ /* 0x000fc400000006ff */
[-CC-:B------:R-:W-:Y:S02]  /*39e0*/  SHF.R.U64 R34, R31, R28.reuse, R35.reuse ;  /* 0x0000001c1f227219 */ /* 0x180fe40000001223 */
[----:B------:R-:W-:Y:S02]  /*39f0*/  SHF.R.U32.HI R28, RZ, R28, R35 ;  /* 0x0000001cff1c7219 */ /* 0x000fe40000011623 */
[----:B------:R-:W-:Y:S02]  /*3a00*/  LOP3.LUT R34, R29, R34, RZ, 0xfc, !PT ;  /* 0x000000221d227212 */ /* 0x000fe400078efcff */
[----:B------:R-:W-:-:S07]  /*3a10*/  LOP3.LUT R33, R33, R28, RZ, 0xfc, !PT ;  /* 0x0000001c21217212 */ /* 0x000fce00078efcff */
.L_x_24:
[----:B------:R-:W-:Y:S05]  /*3a20*/  BSYNC.RECONVERGENT B2 ;  /* 0x0000000000027941 */ /* 0x000fea0003800200 */
.L_x_23:
[----:B------:R-:W-:Y:S01]  /*3a30*/  IMAD.WIDE.U32 R30, R34, 0x2168c235, RZ ;  /* 0x2168c235221e7825 */ /* 0x000fe200078e00ff */
[----:B------:R-:W-:-:S03]  /*3a40*/  SHF.R.U32.HI R27, RZ, 0x1e, R27 ;  /* 0x0000001eff1b7819 */ /* 0x000fc6000001161b */
[----:B------:R-:W-:Y:S01]  /*3a50*/  IMAD.MOV.U32 R28, RZ, RZ, R31 ;  /* 0x000000ffff1c7224 */ /* 0x000fe200078e001f */
[----:B------:R-:W-:Y:S01]  /*3a60*/  IADD3 RZ, P1, PT, R30, R30, RZ ;  /* 0x0000001e1eff7210 */ /* 0x000fe20007f3e0ff */
[----:B------:R-:W-:Y:S01]  /*3a70*/  IMAD.MOV.U32 R29, RZ, RZ, RZ ;  /* 0x000000ffff1d7224 */ /* 0x000fe200078e00ff */
[----:B------:R-:W-:Y:S01]  /*3a80*/  LEA.HI R32, R32, R27, RZ, 0x1 ;  /* 0x0000001b20207211 */ /* 0x000fe200078f08ff */
[----:B------:R-:W-:-:S04]  /*3a90*/  IMAD.HI.U32 R31, R33, -0x36f0255e, RZ ;  /* 0xc90fdaa2211f7827 */ /* 0x000fc800078e00ff */
[----:B------:R-:W-:-:S04]  /*3aa0*/  IMAD.WIDE.U32 R28, R34, -0x36f0255e, R28 ;  /* 0xc90fdaa2221c7825 */ /* 0x000fc800078e001c */
[----:B------:R-:W-:-:S04]  /*3ab0*/  IMAD.WIDE.U32 R28, P2, R33, 0x2168c235, R28 ;  /* 0x2168c235211c7825 */ /* 0x000fc8000784001c */
[----:B------:R-:W-:Y:S01]  /*3ac0*/  IMAD R33, R33, -0x36f0255e, RZ ;  /* 0xc90fdaa221217824 */ /* 0x000fe200078e02ff */
[----:B------:R-:W-:Y:S01]  /*3ad0*/  IADD3.X RZ, P1, PT, R28, R28, RZ, P1, !PT ;  /* 0x0000001c1cff7210 */ /* 0x000fe20000f3e4ff */
[----:B------:R-:W-:-:S03]  /*3ae0*/  IMAD.X R30, RZ, RZ, R31, P2 ;  /* 0x000000ffff1e7224 */ /* 0x000fc600010e061f */
[----:B------:R-:W-:-:S04]  /*3af0*/  IADD3 R29, P2, PT, R33, R29, RZ ;  /* 0x0000001d211d7210 */ /* 0x000fc80007f5e0ff */
[C---:B------:R-:W-:Y:S01]  /*3b00*/  ISETP.GT.U32.AND P3, PT, R29.reuse, RZ, PT ;  /* 0x000000ff1d00720c */ /* 0x040fe20003f64070 */
[----:B------:R-:W-:Y:S01]  /*3b10*/  IMAD.X R30, RZ, RZ, R30, P2 ;  /* 0x000000ffff1e7224 */ /* 0x000fe200010e061e */
[----:B------:R-:W-:-:S04]  /*3b20*/  IADD3.X R28, P2, PT, R29, R29, RZ, P1, !PT ;  /* 0x0000001d1d1c7210 */ /* 0x000fc80000f5e4ff */
[C---:B------:R-:W-:Y:S01]  /*3b30*/  ISETP.GT.AND.EX P1, PT, R30.reuse, RZ, PT, P3 ;  /* 0x000000ff1e00720c */ /* 0x040fe20003f24330 */
[----:B------:R-:W-:-:S03]  /*3b40*/  IMAD.X R31, R30, 0x1, R30, P2 ;  /* 0x000000011e1f7824 */ /* 0x000fc600010e061e */
[----:B------:R-:W-:Y:S02]  /*3b50*/  SEL R28, R28, R29, P1 ;  /* 0x0000001d1c1c7207 */ /* 0x000fe40000800000 */
[----:B------:R-:W-:Y:S02]  /*3b60*/  SEL R29, R31, R30, P1 ;  /* 0x0000001e1f1d7207 */ /* 0x000fe40000800000 */
[----:B------:R-:W-:Y:S02]  /*3b70*/  IADD3 R44, P2, PT, R28, 0x1, RZ ;  /* 0x000000011c2c7810 */ /* 0x000fe40007f5e0ff */
[----:B------:R-:W-:Y:S02]  /*3b80*/  SEL R31, RZ, 0xffffffff, !P1 ;  /* 0xffffffffff1f7807 */ /* 0x000fe40004800000 */
[----:B------:R-:W-:Y:S01]  /*3b90*/  LOP3.LUT P1, R45, R25, 0x80000000, RZ, 0xc0, !PT ;  /* 0x80000000192d7812 */ /* 0x000fe2000782c0ff */
[----:B------:R-:W-:Y:S02]  /*3ba0*/  IMAD.X R29, RZ, RZ, R29, P2 ;  /* 0x000000ffff1d7224 */ /* 0x000fe400010e061d */
[----:B------:R-:W-:Y:S01]  /*3bb0*/  IMAD.IADD R26, R31, 0x1, -R26 ;  /* 0x000000011f1a7824 */ /* 0x000fe200078e0a1a */
[----:B------:R-:W-:-:S02]  /*3bc0*/  @!P0 LOP3.LUT R45, R45, 0x80000000, RZ, 0x3c, !PT ;  /* 0x800000002d2d8812 */ /* 0x000fc400078e3cff */
[----:B------:R-:W-:Y:S01]  /*3bd0*/  SHF.R.U64 R44, R44, 0xa, R29 ;  /* 0x0000000a2c2c7819 */ /* 0x000fe2000000121d */
[----:B------:R-:W-:-:S03]  /*3be0*/  IMAD.SHL.U32 R26, R26, 0x100000, RZ ;  /* 0x001000001a1a7824 */ /* 0x000fc600078e00ff */
[----:B------:R-:W-:-:S03]  /*3bf0*/  IADD3 R44, P2, PT, R44, 0x1, RZ ;  /* 0x000000012c2c7810 */ /* 0x000fc60007f5e0ff */
[----:B------:R-:W-:Y:S01]  /*3c00*/  @P1 IMAD.MOV R32, RZ, RZ, -R32 ;  /* 0x000000ffff201224 */ /* 0x000fe200078e0a20 */
[----:B------:R-:W-:-:S04]  /*3c10*/  LEA.HI.X R29, R29, RZ, RZ, 0x16, P2 ;  /* 0x000000ff1d1d7211 */ /* 0x000fc800010fb4ff */
[--C-:B------:R-:W-:Y:S02]  /*3c20*/  SHF.R.U64 R44, R44, 0x1, R29.reuse ;  /* 0x000000012c2c7819 */ /* 0x100fe4000000121d */
[----:B------:R-:W-:Y:S02]  /*3c30*/  SHF.R.U32.HI R25, RZ, 0x1, R29 ;  /* 0x00000001ff197819 */ /* 0x000fe4000001161d */
[----:B------:R-:W-:-:S04]  /*3c40*/  IADD3 R44, P2, P3, RZ, RZ, R44 ;  /* 0x000000ffff2c7210 */ /* 0x000fc80007b5e02c */
[----:B------:R-:W-:-:S04]  /*3c50*/  IADD3.X R26, PT, PT, R26, 0x3fe00000, R25, P2, P3 ;  /* 0x3fe000001a1a7810 */ /* 0x000fc800017e6419 */
[----:B------:R-:W-:-:S07]  /*3c60*/  LOP3.LUT R45, R26, R45, RZ, 0xfc, !PT ;  /* 0x0000002d1a2d7212 */ /* 0x000fce00078efcff */
.L_x_18:
[----:B------:R-:W-:-:S04]  /*3c70*/  IMAD.MOV.U32 R25, RZ, RZ, 0x0 ;  /* 0x00000000ff197424 */ /* 0x000fc800078e00ff */
[----:B------:R-:W-:Y:S05]  /*3c80*/  RET.REL.NODEC R24 `(_Z15evaluate_kernelPPKdPdPS2_i) ;  /* 0xffffffc018dc7950 */ /* 0x000fea0003c3ffff */
.L_x_25:
[----:B------:R-:W-:-:S00]  /*3c90*/  BRA `(.L_x_25) ;  /* 0xfffffffc00fc7947 */ /* 0x000fc0000383ffff */
[----:B------:R-:W-:-:S00]  /*3ca0*/  NOP ;  /* 0x0000000000007918 */ /* 0x000fc00000000000 */
        /* <DEDUP_REMOVED lines=13> */
.L_x_26:


//--------------------- .nv.global.init           --------------------------
	.section	.nv.global.init,"aw",@progbits
	.align	16
.nv.global.init:
	.type		__cudart_sin_cos_coeffs,@object
	.size		__cudart_sin_cos_coeffs,(__cudart_i2opi_d - __cudart_sin_cos_coeffs)
__cudart_sin_cos_coeffs:
        /*0000*/ 	.byte	0x46, 0xd2, 0xb0, 0x2c, 0xf1, 0xe5, 0x5a, 0xbe, 0x92, 0xe3, 0xac, 0x69, 0xe3, 0x1d, 0xc7, 0x3e
        /*0010*/ 	.byte	0xa1, 0x62, 0xdb, 0x19, 0xa0, 0x01, 0x2a, 0xbf, 0x18, 0x08, 0x11, 0x11, 0x11, 0x11, 0x81, 0x3f
        /*0020*/ 	.byte	0x54, 0x55, 0x55, 0x55, 0x55, 0x55, 0xc5, 0xbf, 0x00, 0x00, 0x00, 0x00, 0x00, 0x00, 0x00, 0x00
        /*0030*/ 	.byte	0x00, 0x00, 0x00, 0x00, 0x00, 0x00, 0x00, 0x00, 0x64, 0x81, 0xfd, 0x20, 0x83, 0xff, 0xa8, 0xbd
        /*0040*/ 	.byte	0x28, 0x85, 0xef, 0xc1, 0xa7, 0xee, 0x21, 0x3e, 0xd9, 0xe6, 0x06, 0x8e, 0x4f, 0x7e, 0x92, 0xbe
        /*0050*/ 	.byte	0xe9, 0xbc, 0xdd, 0x19, 0xa0, 0x01, 0xfa, 0x3e, 0x47, 0x5d, 0xc1, 0x16, 0x6c, 0xc1, 0x56, 0xbf
        /*0060*/ 	.byte	0x51, 0x55, 0x55, 0x55, 0x55, 0x55, 0xa5, 0x3f, 0x00, 0x00, 0x00, 0x00, 0x00, 0x00, 0xe0, 0xbf
        /*0070*/ 	.byte	0x00, 0x00, 0x00, 0x00, 0x00, 0x00, 0xf0, 0x3f, 0x00, 0x00, 0x00, 0x00, 0x00, 0x00, 0x00, 0x00
	.type		__cudart_i2opi_d,@object
	.size		__cudart_i2opi_d,(.L_3 - __cudart_i2opi_d)
__cudart_i2opi_d:
        /* <DEDUP_REMOVED lines=9> */
.L_3:


//--------------------- .nv.shared.reserved.0     --------------------------
	.section	.nv.shared.reserved.0,"aw",@nobits
	.weak		__nv_reservedSMEM_offset_0_alias
	.size		__nv_reservedSMEM_offset_0_alias, 0, 64
	.other		__nv_reservedSMEM_offset_0_alias,@"STO_CUDA_RESERVED_SHARED STV_DEFAULT"
__nv_reservedSMEM_offset_0_alias:
	.zero		0
	.zero		64


//--------------------- .nv.constant0._Z15evaluate_kernelPPKdPdPS2_i --------------------------
	.section	.nv.constant0._Z15evaluate_kernelPPKdPdPS2_i,"a",@progbits
	.sectionflags	@""
	.align	4
.nv.constant0._Z15evaluate_kernelPPKdPdPS2_i:
	.zero		924


//--------------------- SYMBOLS --------------------------

	.type		.nv.reservedSmem.offset0,@object
	.size		.nv.reservedSmem.offset0,0x4
